	.target	sm_90a

	.elftype	@"ET_EXEC"


//--------------------- .note.nv.tkinfo           --------------------------
	.section	.note.nv.tkinfo,"",@"SHT_NOTE"
	.sectionflags	@"SHF_NOTE_NV_TKINFO"
	.tkinfo
        /*0018*/ 	.word	0x00000002
        /*0030*/ 	.string	""
        /*0030*/ 	.string	"ptxas"
        /*0030*/ 	.string	"Cuda compilation tools, release 13.0, V13.0.88"
        /*0030*/ 	.string	"Build cuda_13.0.r13.0/compiler.36424714_0"
        /*0030*/ 	.string	"-v  -suppress-debug-info  -lineinfo  -arch sm_90a "



//--------------------- .note.nv.cuinfo           --------------------------
	.section	.note.nv.cuinfo,"",@"SHT_NOTE"
	.sectionflags	@"SHF_NOTE_NV_CUINFO"
        /*0018*/ 	.short	0x0002
        /*001a*/ 	.short	0x005a
        /*001c*/ 	.short	0x0082
	.zero		2


//--------------------- .nv.info                  --------------------------
	.section	.nv.info,"",@"SHT_CUDA_INFO"
	.align	4


	//----- nvinfo : EIATTR_REGCOUNT
	.align		4
        /*0000*/ 	.byte	0x04, 0x2f
        /*0002*/ 	.short	(.L_1 - .L_0)
	.align		4
.L_0:
        /*0004*/ 	.word	index@(gluon_wgmma)
        /*0008*/ 	.word	0x0000002a


	//----- nvinfo : EIATTR_FRAME_SIZE
	.align		4
.L_1:
        /*000c*/ 	.byte	0x04, 0x11
        /*000e*/ 	.short	(.L_3 - .L_2)
	.align		4
.L_2:
        /*0010*/ 	.word	index@(gluon_wgmma)
        /*0014*/ 	.word	0x00000000


	//----- nvinfo : EIATTR_MIN_STACK_SIZE
	.align		4
.L_3:
        /*0018*/ 	.byte	0x04, 0x12
        /*001a*/ 	.short	(.L_5 - .L_4)
	.align		4
.L_4:
        /*001c*/ 	.word	index@(gluon_wgmma)
        /*0020*/ 	.word	0x00000000
.L_5:


//--------------------- .nv.compat                --------------------------
	.section	.nv.compat,"",@"SHT_CUDA_COMPAT_INFO"
	.align	4
        /*0000*/ 	.byte	0x02, 0x09, 0x01, 0x00, 0x02, 0x02, 0x04, 0x00, 0x02, 0x05, 0x05, 0x00, 0x03, 0x07, 0x01, 0x01
        /*0010*/ 	.byte	0x02, 0x03, 0x03, 0x00, 0x02, 0x06, 0x01, 0x00, 0x04, 0x0b, 0x08, 0x00, 0x00, 0x00, 0x00, 0x00
        /*0020*/ 	.byte	0x00, 0x00, 0x00, 0x00


//--------------------- .nv.info.gluon_wgmma      --------------------------
	.section	.nv.info.gluon_wgmma,"",@"SHT_CUDA_INFO"
	.sectionflags	@""
	.align	4


	//----- nvinfo : EIATTR_CUDA_API_VERSION
	.align		4
        /*0000*/ 	.byte	0x04, 0x37
        /*0002*/ 	.short	(.L_7 - .L_6)
.L_6:
        /*0004*/ 	.word	0x00000082


	//----- nvinfo : EIATTR_KPARAM_INFO
	.align		4
.L_7:
        /*0008*/ 	.byte	0x04, 0x17
        /*000a*/ 	.short	(.L_9 - .L_8)
.L_8:
        /*000c*/ 	.word	0x00000000
        /*0010*/ 	.short	0x000a
        /*0012*/ 	.short	0x0048
        /*0014*/ 	.byte	0x00, 0xf4, 0x21, 0x00


	//----- nvinfo : EIATTR_KPARAM_INFO
	.align		4
.L_9:
        /*0018*/ 	.byte	0x04, 0x17
        /*001a*/ 	.short	(.L_11 - .L_10)
.L_10:
        /*001c*/ 	.word	0x00000000
        /*0020*/ 	.short	0x0009
        /*0022*/ 	.short	0x0040
        /*0024*/ 	.byte	0x00, 0xf4, 0x21, 0x00


	//----- nvinfo : EIATTR_KPARAM_INFO
	.align		4
.L_11:
        /*0028*/ 	.byte	0x04, 0x17
        /*002a*/ 	.short	(.L_13 - .L_12)
.L_12:
        /*002c*/ 	.word	0x00000000
        /*0030*/ 	.short	0x0008
        /*0032*/ 	.short	0x0038
        /*0034*/ 	.byte	0x00, 0xf0, 0x21, 0x00


	//----- nvinfo : EIATTR_KPARAM_INFO
	.align		4
.L_13:
        /*0038*/ 	.byte	0x04, 0x17
        /*003a*/ 	.short	(.L_15 - .L_14)
.L_14:
        /*003c*/ 	.word	0x00000000
        /*0040*/ 	.short	0x0007
        /*0042*/ 	.short	0x0030
        /*0044*/ 	.byte	0x00, 0xf0, 0x21, 0x00


	//----- nvinfo : EIATTR_KPARAM_INFO
	.align		4
.L_15:
        /*0048*/ 	.byte	0x04, 0x17
        /*004a*/ 	.short	(.L_17 - .L_16)
.L_16:
        /*004c*/ 	.word	0x00000000
        /*0050*/ 	.short	0x0006
        /*0052*/ 	.short	0x0028
        /*0054*/ 	.byte	0x00, 0xf0, 0x21, 0x00


	//----- nvinfo : EIATTR_KPARAM_INFO
	.align		4
.L_17:
        /*0058*/ 	.byte	0x04, 0x17
        /*005a*/ 	.short	(.L_19 - .L_18)
.L_18:
        /*005c*/ 	.word	0x00000000
        /*0060*/ 	.short	0x0005
        /*0062*/ 	.short	0x0020
        /*0064*/ 	.byte	0x00, 0xf0, 0x11, 0x00


	//----- nvinfo : EIATTR_KPARAM_INFO
	.align		4
.L_19:
        /*0068*/ 	.byte	0x04, 0x17
        /*006a*/ 	.short	(.L_21 - .L_20)
.L_20:
        /*006c*/ 	.word	0x00000000
        /*0070*/ 	.short	0x0004
        /*0072*/ 	.short	0x001c
        /*0074*/ 	.byte	0x00, 0xf0, 0x11, 0x00


	//----- nvinfo : EIATTR_KPARAM_INFO
	.align		4
.L_21:
        /*0078*/ 	.byte	0x04, 0x17
        /*007a*/ 	.short	(.L_23 - .L_22)
.L_22:
        /*007c*/ 	.word	0x00000000
        /*0080*/ 	.short	0x0003
        /*0082*/ 	.short	0x0018
        /*0084*/ 	.byte	0x00, 0xf0, 0x11, 0x00


	//----- nvinfo : EIATTR_KPARAM_INFO
	.align		4
.L_23:
        /*0088*/ 	.byte	0x04, 0x17
        /*008a*/ 	.short	(.L_25 - .L_24)
.L_24:
        /*008c*/ 	.word	0x00000000
        /*0090*/ 	.short	0x0002
        /*0092*/ 	.short	0x0010
        /*0094*/ 	.byte	0x00, 0xf4, 0x21, 0x00


	//----- nvinfo : EIATTR_KPARAM_INFO
	.align		4
.L_25:
        /*0098*/ 	.byte	0x04, 0x17
        /*009a*/ 	.short	(.L_27 - .L_26)
.L_26:
        /*009c*/ 	.word	0x00000000
        /*00a0*/ 	.short	0x0001
        /*00a2*/ 	.short	0x0008
        /*00a4*/ 	.byte	0x00, 0xf4, 0x21, 0x00


	//----- nvinfo : EIATTR_KPARAM_INFO
	.align		4
.L_27:
        /*00a8*/ 	.byte	0x04, 0x17
        /*00aa*/ 	.short	(.L_29 - .L_28)
.L_28:
        /*00ac*/ 	.word	0x00000000
        /*00b0*/ 	.short	0x0000
        /*00b2*/ 	.short	0x0000
        /*00b4*/ 	.byte	0x00, 0xf4, 0x21, 0x00


	//----- nvinfo : EIATTR_SPARSE_MMA_MASK
	.align		4
.L_29:
        /*00b8*/ 	.byte	0x03, 0x50
        /*00ba*/ 	.short	0x0000


	//----- nvinfo : EIATTR_MAXREG_COUNT
	.align		4
        /*00bc*/ 	.byte	0x03, 0x1b
        /*00be*/ 	.short	0x00ff


	//----- nvinfo : EIATTR_NUM_BARRIERS
	.align		4
        /*00c0*/ 	.byte	0x02, 0x4c
        /*00c2*/ 	.byte	0x01
	.zero		1


	//----- nvinfo : EIATTR_MERCURY_ISA_VERSION
	.align		4
        /*00c4*/ 	.byte	0x03, 0x5f
        /*00c6*/ 	.short	0x0101


	//----- nvinfo : EIATTR_INT_WARP_WIDE_INSTR_OFFSETS
	.align		4
        /*00c8*/ 	.byte	0x04, 0x31
        /*00ca*/ 	.short	(.L_31 - .L_30)


	//   ....[0]....
.L_30:
        /*00cc*/ 	.word	0x000012d0


	//   ....[1]....
        /*00d0*/ 	.word	0x000012f0


	//   ....[2]....
        /*00d4*/ 	.word	0x000013a0


	//   ....[3]....
        /*00d8*/ 	.word	0x000015e0


	//   ....[4]....
        /*00dc*/ 	.word	0x000015f0


	//   ....[5]....
        /*00e0*/ 	.word	0x00001670


	//   ....[6]....
        /*00e4*/ 	.word	0x00001680


	//   ....[7]....
        /*00e8*/ 	.word	0x00001bb0


	//   ....[8]....
        /*00ec*/ 	.word	0x00001bc0


	//----- nvinfo : EIATTR_COOP_GROUP_MASK_REGIDS
	.align		4
.L_31:
        /*00f0*/ 	.byte	0x04, 0x29
        /*00f2*/ 	.short	(.L_33 - .L_32)


	//   ....[0]....
.L_32:
        /*00f4*/ 	.word	0xffffffff


	//   ....[1]....
        /*00f8*/ 	.word	0xffffffff


	//   ....[2]....
        /*00fc*/ 	.word	0xffffffff


	//----- nvinfo : EIATTR_COOP_GROUP_INSTR_OFFSETS
	.align		4
.L_33:
        /*0100*/ 	.byte	0x04, 0x28
        /*0102*/ 	.short	(.L_35 - .L_34)


	//   ....[0]....
.L_34:
        /*0104*/ 	.word	0x00000150


	//   ....[1]....
        /*0108*/ 	.word	0x00000720


	//   ....[2]....
        /*010c*/ 	.word	0x00000cd0


	//----- nvinfo : EIATTR_MBARRIER_INSTR_OFFSETS
	.align		4
.L_35:
        /*0110*/ 	.byte	0x04, 0x39
        /*0112*/ 	.short	(.L_37 - .L_36)


	//   ....[0]....
.L_36:
        /*0114*/ 	.word	0x000013e0
        /*0118*/ 	.word	0x000000ff
        /*011c*/ 	.word	0x00010000
        /*0120*/ 	.short	0x0100
        /*0122*/ 	.byte	0x10
	.zero		1


	//   ....[1]....
        /*0124*/ 	.word	0x00001400
        /*0128*/ 	.word	0x000000ff
        /*012c*/ 	.word	0x00010008
        /*0130*/ 	.short	0x0100
        /*0132*/ 	.byte	0x10
	.zero		1


	//   ....[2]....
        /*0134*/ 	.word	0x00001760
        /*0138*/ 	.word	0x000000ff
        /*013c*/ 	.word	0x00010000
        /*0140*/ 	.short	0x010a
        /*0142*/ 	.byte	0x1f
	.zero		1


	//   ....[3]....
        /*0144*/ 	.word	0x00001af0
        /*0148*/ 	.word	0x000000ff
        /*014c*/ 	.word	0x00010000
        /*0150*/ 	.short	0x0108
        /*0152*/ 	.byte	0x10
	.zero		1


	//   ....[4]....
        /*0154*/ 	.word	0x00001b90
        /*0158*/ 	.word	0x000000ff
        /*015c*/ 	.word	0x00010008
        /*0160*/ 	.short	0x0108
        /*0162*/ 	.byte	0x10
	.zero		1


	//   ....[5]....
        /*0164*/ 	.word	0x00001c80
        /*0168*/ 	.word	0x000000ff
        /*016c*/ 	.word	0x00010000
        /*0170*/ 	.short	0x010a
        /*0172*/ 	.byte	0x1f
	.zero		1


	//----- nvinfo : EIATTR_NUM_MBARRIERS
	.align		4
.L_37:
        /*0174*/ 	.byte	0x03, 0x38
        /*0176*/ 	.short	0x0002


	//----- nvinfo : EIATTR_EXIT_INSTR_OFFSETS
	.align		4
        /*0178*/ 	.byte	0x04, 0x1c
        /*017a*/ 	.short	(.L_39 - .L_38)


	//   ....[0]....
.L_38:
        /*017c*/ 	.word	0x00001c70


	//----- nvinfo : EIATTR_REQNTID
	.align		4
.L_39:
        /*0180*/ 	.byte	0x04, 0x10
        /*0182*/ 	.short	(.L_41 - .L_40)
.L_40:
        /*0184*/ 	.word	0x00000100
        /*0188*/ 	.word	0x00000001
        /*018c*/ 	.word	0x00000001


	//----- nvinfo : EIATTR_CRS_STACK_SIZE
	.align		4
.L_41:
        /*0190*/ 	.byte	0x04, 0x1e
        /*0192*/ 	.short	(.L_43 - .L_42)
.L_42:
        /*0194*/ 	.word	0x00000000


	//----- nvinfo : EIATTR_CBANK_PARAM_SIZE
	.align		4
.L_43:
        /*0198*/ 	.byte	0x03, 0x19
        /*019a*/ 	.short	0x0050


	//----- nvinfo : EIATTR_PARAM_CBANK
	.align		4
        /*019c*/ 	.byte	0x04, 0x0a
        /*019e*/ 	.short	(.L_45 - .L_44)
	.align		4
.L_44:
        /*01a0*/ 	.word	index@(.nv.constant0.gluon_wgmma)
        /*01a4*/ 	.short	0x0210
        /*01a6*/ 	.short	0x0050


	//----- nvinfo : EIATTR_SW_WAR
	.align		4
.L_45:
        /*01a8*/ 	.byte	0x04, 0x36
        /*01aa*/ 	.short	(.L_47 - .L_46)
.L_46:
        /*01ac*/ 	.word	0x00000008
.L_47:


//--------------------- .nv.callgraph             --------------------------
	.section	.nv.callgraph,"",@"SHT_CUDA_CALLGRAPH"
	.align	4
	.sectionentsize	8
	.align		4
        /*0000*/ 	.word	0x00000000
	.align		4
        /*0004*/ 	.word	0xffffffff
	.align		4
        /*0008*/ 	.word	0x00000000
	.align		4
        /*000c*/ 	.word	0xfffffffe
	.align		4
        /*0010*/ 	.word	0x00000000
	.align		4
        /*0014*/ 	.word	0xfffffffd
	.align		4
        /*0018*/ 	.word	0x00000000
	.align		4
        /*001c*/ 	.word	0xfffffffc


//--------------------- .text.gluon_wgmma         --------------------------
	.section	.text.gluon_wgmma,"ax",@progbits
	.align	128
        .global         gluon_wgmma
        .type           gluon_wgmma,@function
        .size           gluon_wgmma,(.L_x_52 - gluon_wgmma)
        .other          gluon_wgmma,@"STO_CUDA_ENTRY STV_DEFAULT"
gluon_wgmma:
.text.gluon_wgmma:
[----:B------:R-:W-:Y:S01]  /*0000*/  LDC R1, c[0x0][0x28] ;  /* 0x00000a00ff017b82 */ /* 0x000fe20000000800 */
[----:B------:R-:W1:Y:S07]  /*0010*/  S2R R0, SR_TID.X ;  /* 0x0000000000007919 */ /* 0x000e6e0000002100 */
[----:B------:R-:W2:Y:S01]  /*0020*/  S2UR UR4, SR_CgaCtaId ;  /* 0x00000000000479c3 */ /* 0x000ea20000008800 */
[----:B------:R-:W-:Y:S01]  /*0030*/  UMOV UR16, 0x400 ;  /* 0x0000040000107882 */ /* 0x000fe20000000000 */
[----:B------:R-:W-:Y:S01]  /*0040*/  ULDC UR6, c[0x0][0xc] ;  /* 0x0000030000067ab9 */ /* 0x000fe20000000800 */
[----:B------:R-:W-:Y:S01]  /*0050*/  ULDC.64 UR28, c[0x0][0x250] ;  /* 0x00009400001c7ab9 */ /* 0x000fe20000000a00 */
[----:B------:R-:W-:Y:S04]  /*0060*/  BSSY B0, `(.L_x_0) ;  /* 0x000001f000007945 */ /* 0x000fe80003800000 */
[----:B------:R-:W3:Y:S08]  /*0070*/  LDC R2, c[0x0][0x228] ;  /* 0x00008a00ff027b82 */ /* 0x000ef00000000800 */
[----:B------:R-:W4:Y:S08]  /*0080*/  LDC R7, c[0x0][0x230] ;  /* 0x00008c00ff077b82 */ /* 0x000f300000000800 */
[----:B------:R-:W-:Y:S01]  /*0090*/  S2UR UR19, SR_CTAID.Y ;  /* 0x00000000001379c3 */ /* 0x000fe20000002600 */
[----:B--2---:R-:W-:-:S03]  /*00a0*/  ULEA UR16, UR4, UR16, 0x18 ;  /* 0x0000001004107291 */ /* 0x004fc6000f8ec03f */
[----:B------:R-:W-:Y:S01]  /*00b0*/  ULDC UR4, c[0x0][0x10] ;  /* 0x0000040000047ab9 */ /* 0x000fe20000000800 */
[----:B-1----:R-:W-:-:S03]  /*00c0*/  LOP3.LUT R6, R0, 0xff, RZ, 0xc0, !PT ;  /* 0x000000ff00067812 */ /* 0x002fc600078ec0ff */
[----:B------:R-:W1:Y:S01]  /*00d0*/  S2UR UR5, SR_CTAID.Z ;  /* 0x00000000000579c3 */ /* 0x000e620000002700 */
[----:B---3--:R-:W-:Y:S01]  /*00e0*/  VIADD R2, R2, 0xffffffff ;  /* 0xffffffff02027836 */ /* 0x008fe20000000000 */
[C---:B------:R-:W-:Y:S02]  /*00f0*/  ISETP.GE.U32.AND P0, PT, R6.reuse, 0x20, PT ;  /* 0x000000200600780c */ /* 0x040fe40003f06070 */
[C---:B------:R-:W-:Y:S02]  /*0100*/  ISETP.NE.U32.AND P2, PT, R6.reuse, RZ, PT ;  /* 0x000000ff0600720c */ /* 0x040fe40003f45070 */
[----:B------:R-:W-:Y:S02]  /*0110*/  LEA R10, R6, UR16, 0x2 ;  /* 0x00000010060a7c11 */ /* 0x000fe4000f8e10ff */
[----:B------:R-:W2:Y:S01]  /*0120*/  S2UR UR30, SR_CTAID.X ;  /* 0x00000000001e79c3 */ /* 0x000ea20000002500 */
[----:B----4-:R-:W-:-:S06]  /*0130*/  VIADD R11, R7, 0xffffffff ;  /* 0xffffffff070b7836 */ /* 0x010fcc0000000000 */
[----:B------:R3:W-:Y:S01]  /*0140*/  @!P0 STS [R10], RZ ;  /* 0x000000ff0a008388 */ /* 0x0007e20000000800 */
[----:B------:R-:W-:-:S03]  /*0150*/  NOP ;  /* 0x0000000000007918 */ /* 0x000fc60000000000 */
[----:B------:R3:W-:Y:S01]  /*0160*/  @!P2 STS [UR16+0x24], R2 ;  /* 0x00002402ff00a988 */ /* 0x0007e20008000810 */
[----:B-1----:R-:W-:-:S03]  /*0170*/  UIMAD UR4, UR5, UR4, UR19 ;  /* 0x00000004050472a4 */ /* 0x002fc6000f8e0213 */
[----:B------:R3:W-:Y:S01]  /*0180*/  @!P2 STS [UR16+0x20], R11 ;  /* 0x0000200bff00a988 */ /* 0x0007e20008000810 */
[----:B--2---:R-:W-:-:S04]  /*0190*/  UIMAD UR4, UR4, UR6, UR30 ;  /* 0x00000006040472a4 */ /* 0x004fc8000f8e021e */
[----:B------:R-:W-:-:S03]  /*01a0*/  UIMAD UR5, UR4, 0x180, URZ ;  /* 0x00000180040578a4 */ /* 0x000fc6000f8e023f */
[----:B------:R-:W-:Y:S01]  /*01b0*/  UMOV UR4, URZ ;  /* 0x0000003f00047c82 */ /* 0x000fe20008000000 */
[----:B------:R-:W-:-:S04]  /*01c0*/  UIADD3 UR24, UP0, UR5, UR28, URZ ;  /* 0x0000001c05187290 */ /* 0x000fc8000ff1e03f */
[----:B------:R-:W-:Y:S01]  /*01d0*/  ULEA.HI.X.SX32 UR25, UR5, UR29, 0x1, UP0 ;  /* 0x0000001d05197291 */ /* 0x000fe200080f0e3f */
[----:B---3--:R-:W-:Y:S11]  /*01e0*/  @P2 BRA `(.L_x_1) ;  /* 0x0000000000182947 */ /* 0x008ff60003800000 */
[----:B------:R-:W1:Y:S01]  /*01f0*/  LDS R3, [UR16+0x8] ;  /* 0x00000810ff037984 */ /* 0x000e620008000800 */
[----:B------:R-:W2:Y:S01]  /*0200*/  LDC.64 R8, c[0x0][0x210] ;  /* 0x00008400ff087b82 */ /* 0x000ea20000000a00 */
[----:B------:R-:W-:Y:S02]  /*0210*/  IMAD.MOV.U32 R4, RZ, RZ, 0x70 ;  /* 0x00000070ff047424 */ /* 0x000fe400078e00ff */
[----:B--2---:R2:W-:Y:S03]  /*0220*/  STS.64 [UR16], R8 ;  /* 0x00000008ff007988 */ /* 0x0045e60008000a10 */
[----:B-1----:R-:W-:-:S05]  /*0230*/  LOP3.LUT R3, R3, 0x10, R4, 0xd8, !PT ;  /* 0x0000001003037812 */ /* 0x002fca00078ed804 */
[----:B------:R2:W-:Y:S02]  /*0240*/  STS [UR16+0x8], R3 ;  /* 0x00000803ff007988 */ /* 0x0005e40008000810 */
.L_x_1:
[----:B------:R-:W-:Y:S05]  /*0250*/  BSYNC B0 ;  /* 0x0000000000007941 */ /* 0x000fea0003800000 */
.L_x_0:
[----:B------:R-:W-:Y:S04]  /*0260*/  BSSY B0, `(.L_x_2) ;  /* 0x000000a000007945 */ /* 0x000fe80003800000 */
[----:B------:R-:W-:Y:S05]  /*0270*/  @P2 BRA `(.L_x_3) ;  /* 0x0000000000202947 */ /* 0x000fea0003800000 */
[----:B--2---:R-:W1:Y:S01]  /*0280*/  LDS R3, [UR16+0x34] ;  /* 0x00003410ff037984 */ /* 0x004e620008000800 */
[----:B------:R-:W-:Y:S02]  /*0290*/  IMAD.MOV.U32 R4, RZ, RZ, 0x3f000000 ;  /* 0x3f000000ff047424 */ /* 0x000fe400078e00ff */
[----:B------:R-:W-:Y:S01]  /*02a0*/  @!P2 IMAD.MOV.U32 R5, RZ, RZ, 0x3f ;  /* 0x0000003fff05a424 */ /* 0x000fe200078e00ff */
[----:B------:R-:W2:Y:S02]  /*02b0*/  @!P2 LDS R8, [UR16+0x38] ;  /* 0x00003810ff08a984 */ /* 0x000ea40008000800 */
[----:B-1----:R-:W-:Y:S02]  /*02c0*/  LOP3.LUT R3, R3, 0xff000000, R4, 0xb8, !PT ;  /* 0xff00000003037812 */ /* 0x002fe400078eb804 */
[----:B--2---:R-:W-:-:S03]  /*02d0*/  @!P2 LOP3.LUT R4, R8, 0xff, R5, 0xb8, !PT ;  /* 0x000000ff0804a812 */ /* 0x004fc600078eb805 */
[----:B------:R1:W-:Y:S04]  /*02e0*/  STS [UR16+0x34], R3 ;  /* 0x00003403ff007988 */ /* 0x0003e80008000810 */
[----:B------:R1:W-:Y:S02]  /*02f0*/  @!P2 STS [UR16+0x38], R4 ;  /* 0x00003804ff00a988 */ /* 0x0003e40008000810 */
.L_x_3:
[----:B------:R-:W-:Y:S05]  /*0300*/  BSYNC B0 ;  /* 0x0000000000007941 */ /* 0x000fea0003800000 */
.L_x_2:
[----:B------:R-:W-:Y:S04]  /*0310*/  BSSY B0, `(.L_x_4) ;  /* 0x000000e000007945 */ /* 0x000fe80003800000 */
[----:B------:R-:W-:Y:S05]  /*0320*/  @P2 BRA `(.L_x_5) ;  /* 0x0000000000302947 */ /* 0x000fea0003800000 */
[----:B-1----:R-:W1:Y:S01]  /*0330*/  LDS R4, [UR16+0x34] ;  /* 0x00003410ff047984 */ /* 0x002e620008000800 */
[----:B------:R-:W3:Y:S03]  /*0340*/  LDC.64 R12, c[0x0][0x238] ;  /* 0x00008e00ff0c7b82 */ /* 0x000ee60000000a00 */
[----:B--2---:R-:W2:Y:S01]  /*0350*/  LDS R3, [UR16+0x1c] ;  /* 0x00001c10ff037984 */ /* 0x004ea20008000800 */
[C---:B---3--:R-:W-:Y:S01]  /*0360*/  SHF.L.U64.HI R8, R12.reuse, 0x1, R13 ;  /* 0x000000010c087819 */ /* 0x048fe2000001020d */
[----:B------:R-:W-:-:S03]  /*0370*/  IMAD.SHL.U32 R5, R12, 0x2, RZ ;  /* 0x000000020c057824 */ /* 0x000fc600078e00ff */
[--C-:B------:R-:W-:Y:S02]  /*0380*/  SHF.R.U32.HI R12, RZ, 0x4, R8.reuse ;  /* 0x00000004ff0c7819 */ /* 0x100fe40000011608 */
[----:B------:R-:W-:-:S05]  /*0390*/  SHF.R.U64 R5, R5, 0x4, R8 ;  /* 0x0000000405057819 */ /* 0x000fca0000001208 */
[----:B------:R3:W-:Y:S01]  /*03a0*/  STS [UR16+0xc], R5 ;  /* 0x00000c05ff007988 */ /* 0x0007e20008000810 */
[----:B-1----:R-:W-:Y:S02]  /*03b0*/  LOP3.LUT R4, R4, 0x7, RZ, 0xb8, !PT ;  /* 0x0000000704047812 */ /* 0x002fe400078eb8ff */
[----:B--2---:R-:W-:-:S03]  /*03c0*/  LOP3.LUT R3, R3, 0xf, R12, 0xb8, !PT ;  /* 0x0000000f03037812 */ /* 0x004fc600078eb80c */
[----:B------:R3:W-:Y:S04]  /*03d0*/  STS [UR16+0x34], R4 ;  /* 0x00003404ff007988 */ /* 0x0007e80008000810 */
[----:B------:R3:W-:Y:S02]  /*03e0*/  STS [UR16+0x1c], R3 ;  /* 0x00001c03ff007988 */ /* 0x0007e40008000810 */
.L_x_5:
[----:B------:R-:W-:Y:S05]  /*03f0*/  BSYNC B0 ;  /* 0x0000000000007941 */ /* 0x000fea0003800000 */
.L_x_4:
[----:B------:R-:W-:Y:S04]  /*0400*/  BSSY B1, `(.L_x_6) ;  /* 0x000001a000017945 */ /* 0x000fe80003800000 */
[----:B------:R-:W-:Y:S04]  /*0410*/  BSSY B0, `(.L_x_7) ;  /* 0x0000015000007945 */ /* 0x000fe80003800000 */
[----:B------:R-:W-:Y:S05]  /*0420*/  @P2 BRA `(.L_x_8) ;  /* 0x0000000000202947 */ /* 0x000fea0003800000 */
[----:B-123--:R-:W1:Y:S02]  /*0430*/  LDS R3, [UR16+0x34] ;  /* 0x00003410ff037984 */ /* 0x00ee640008000800 */
[----:B-1----:R-:W-:-:S05]  /*0440*/  LOP3.LUT R3, R3, 0x38, RZ, 0xb8, !PT ;  /* 0x0000003803037812 */ /* 0x002fca00078eb8ff */
[----:B------:R1:W-:Y:S01]  /*0450*/  STS [UR16+0x34], R3 ;  /* 0x00003403ff007988 */ /* 0x0003e20008000810 */
[----:B------:R-:W-:Y:S05]  /*0460*/  @P2 BRA `(.L_x_9) ;  /* 0x0000000000202947 */ /* 0x000fea0003800000 */
[----:B-1----:R-:W1:Y:S01]  /*0470*/  LDS R3, [UR16+0x8] ;  /* 0x00000810ff037984 */ /* 0x002e620008000800 */
[----:B------:R-:W-:-:S05]  /*0480*/  IMAD.MOV.U32 R4, RZ, RZ, 0x780 ;  /* 0x00000780ff047424 */ /* 0x000fca00078e00ff */
[----:B-1----:R-:W-:-:S05]  /*0490*/  LOP3.LUT R3, R3, 0x300, R4, 0xd8, !PT ;  /* 0x0000030003037812 */ /* 0x002fca00078ed804 */
[----:B------:R4:W-:Y:S02]  /*04a0*/  STS [UR16+0x8], R3 ;  /* 0x00000803ff007988 */ /* 0x0009e40008000810 */
.L_x_8:
[----:B------:R-:W-:Y:S05]  /*04b0*/  @P2 BRA `(.L_x_10) ;  /* 0x0000000000282947 */ /* 0x000fea0003800000 */
[----:B-1234-:R-:W1:Y:S02]  /*04c0*/  LDS R3, [UR16+0x8] ;  /* 0x00000810ff037984 */ /* 0x01ee640008000800 */
[----:B-1----:R-:W-:-:S05]  /*04d0*/  LOP3.LUT R3, R3, 0x1800, RZ, 0xb8, !PT ;  /* 0x0000180003037812 */ /* 0x002fca00078eb8ff */
[----:B------:R2:W-:Y:S02]  /*04e0*/  STS [UR16+0x8], R3 ;  /* 0x00000803ff007988 */ /* 0x0005e40008000810 */
.L_x_9:
[----:B------:R-:W-:Y:S05]  /*04f0*/  @P2 BREAK B0 ;  /* 0x0000000000002942 */ /* 0x000fea0003800000 */
[----:B------:R-:W-:Y:S05]  /*0500*/  @P2 BRA `(.L_x_11) ;  /* 0x0000000000242947 */ /* 0x000fea0003800000 */
[----:B------:R-:W3:Y:S01]  /*0510*/  LDS R4, [UR16+0x8] ;  /* 0x00000810ff047984 */ /* 0x000ee20008000800 */
[----:B-12---:R-:W-:-:S05]  /*0520*/  IMAD.MOV.U32 R3, RZ, RZ, 0x6000 ;  /* 0x00006000ff037424 */ /* 0x006fca00078e00ff */
[----:B---3--:R-:W-:-:S04]  /*0530*/  LOP3.LUT R3, R4, 0x6000, R3, 0xd8, !PT ;  /* 0x0000600004037812 */ /* 0x008fc800078ed803 */
[----:B------:R-:W-:-:S05]  /*0540*/  LOP3.LUT R3, R3, 0x400000, RZ, 0xb8, !PT ;  /* 0x0040000003037812 */ /* 0x000fca00078eb8ff */
[----:B------:R5:W-:Y:S02]  /*0550*/  STS [UR16+0x8], R3 ;  /* 0x00000803ff007988 */ /* 0x000be40008000810 */
.L_x_10:
[----:B------:R-:W-:Y:S05]  /*0560*/  BSYNC B0 ;  /* 0x0000000000007941 */ /* 0x000fea0003800000 */
.L_x_7:
[----:B-12345:R-:W1:Y:S02]  /*0570*/  @!P2 LDS R3, [UR16+0x8] ;  /* 0x00000810ff03a984 */ /* 0x03ee640008000800 */
[----:B-1----:R-:W-:-:S05]  /*0580*/  @!P2 LOP3.LUT R3, R3, 0x8000, RZ, 0xb8, !PT ;  /* 0x000080000303a812 */ /* 0x002fca00078eb8ff */
[----:B------:R3:W-:Y:S02]  /*0590*/  @!P2 STS [UR16+0x8], R3 ;  /* 0x00000803ff00a988 */ /* 0x0007e40008000810 */
.L_x_11:
[----:B------:R-:W-:Y:S05]  /*05a0*/  BSYNC B1 ;  /* 0x0000000000017941 */ /* 0x000fea0003800000 */
.L_x_6:
[----:B------:R-:W-:Y:S05]  /*05b0*/  WARPSYNC.ALL ;  /* 0x0000000000007948 */ /* 0x000fea0003800000 */
[----:B-123--:R-:W1:Y:S02]  /*05c0*/  LDC R3, c[0x0][0x22c] ;  /* 0x00008b00ff037b82 */ /* 0x00ee640000000800 */
[----:B-1----:R-:W-:Y:S01]  /*05d0*/  VIADD R3, R3, 0xffffffff ;  /* 0xffffffff03037836 */ /* 0x002fe20000000000 */
[----:B------:R-:W-:Y:S06]  /*05e0*/  @P0 BRA `(.L_x_12) ;  /* 0x0000000000280947 */ /* 0x000fec0003800000 */
[----:B------:R-:W1:Y:S01]  /*05f0*/  S2R R4, SR_LANEID ;  /* 0x0000000000047919 */ /* 0x000e620000000000 */
[----:B------:R-:W-:Y:S05]  /*0600*/  WARPSYNC.ALL ;  /* 0x0000000000007948 */ /* 0x000fea0003800000 */
[----:B-1----:R-:W-:-:S05]  /*0610*/  IMAD.SHL.U32 R8, R4, 0x4, RZ ;  /* 0x0000000404087824 */ /* 0x002fca00078e00ff */
[----:B------:R-:W1:Y:S01]  /*0620*/  LDS R9, [R8+UR16] ;  /* 0x0000001008097984 */ /* 0x000e620008000800 */
[----:B------:R-:W-:-:S05]  /*0630*/  IADD3 R4, P1, R8, UR24, RZ ;  /* 0x0000001808047c10 */ /* 0x000fca000ff3e0ff */
[----:B------:R-:W-:-:S05]  /*0640*/  IMAD.X R5, RZ, RZ, UR25, P1 ;  /* 0x00000019ff057e24 */ /* 0x000fca00088e06ff */
[----:B-1----:R1:W2:Y:S01]  /*0650*/  ATOMG.E.EXCH.STRONG.GPU PT, RZ, [R4], R9 ;  /* 0x0000000904ff73a8 */ /* 0x0022a200041ee100 */
[----:B------:R-:W-:-:S04]  /*0660*/  DEPBAR {5,4,3,2,1,0} ;  /* 0x0000003f0000791a */ /* 0x000fc80000000000 */
[----:B------:R1:W-:Y:S01]  /*0670*/  UTMACCTL.IV [UR24] ;  /* 0x00000000180079b9 */ /* 0x0003e20008000000 */
[----:B------:R-:W-:Y:S01]  /*0680*/  NOP ;  /* 0x0000000000007918 */ /* 0x000fe20000000000 */
.L_x_12:
[----:B------:R-:W-:Y:S05]  /*0690*/  @P0 BRA `(.L_x_13) ;  /* 0x00000000000c0947 */ /* 0x000fea0003800000 */
[----:B------:R0:W-:Y:S01]  /*06a0*/  UTMACMDFLUSH ;  /* 0x00000000000079b7 */ /* 0x0001e20000000000 */
[----:B------:R-:W-:Y:S05]  /*06b0*/  @P0 BRA `(.L_x_13) ;  /* 0x0000000000040947 */ /* 0x000fea0003800000 */
[----:B------:R-:W-:-:S04]  /*06c0*/  DEPBAR.LE SB0, 0x0 ;  /* 0x000080000000791a */ /* 0x000fc80000000000 */
.L_x_13:
[----:B------:R-:W-:Y:S05]  /*06d0*/  WARPSYNC.ALL ;  /* 0x0000000000007948 */ /* 0x000fea0003800000 */
[----:B--2---:R-:W-:Y:S06]  /*06e0*/  BAR.SYNC.DEFER_BLOCKING 0x0 ;  /* 0x0000000000007b1d */ /* 0x004fec0000010000 */
[----:B------:R-:W-:Y:S02]  /*06f0*/  BSSY B1, `(.L_x_14) ;  /* 0x000000b000017945 */ /* 0x000fe40003800000 */
[----:B------:R-:W-:Y:S06]  /*0700*/  BAR.SYNC.DEFER_BLOCKING 0x0 ;  /* 0x0000000000007b1d */ /* 0x000fec0000010000 */
[----:B------:R2:W-:Y:S01]  /*0710*/  @!P0 STS [R10], RZ ;  /* 0x000000ff0a008388 */ /* 0x0005e20000000800 */
[----:B------:R-:W-:Y:S01]  /*0720*/  NOP ;  /* 0x0000000000007918 */ /* 0x000fe20000000000 */
[----:B------:R-:W-:Y:S05]  /*0730*/  @P2 BRA `(.L_x_15) ;  /* 0x0000000000182947 */ /* 0x000fea0003800000 */
[----:B-1----:R-:W1:Y:S01]  /*0740*/  LDS R4, [UR16+0x8] ;  /* 0x00000810ff047984 */ /* 0x002e620008000800 */
[----:B------:R-:W3:Y:S01]  /*0750*/  LDC.64 R8, c[0x0][0x218] ;  /* 0x00008600ff087b82 */ /* 0x000ee20000000a00 */
[----:B------:R-:W-:Y:S02]  /*0760*/  IMAD.MOV.U32 R5, RZ, RZ, 0x70 ;  /* 0x00000070ff057424 */ /* 0x000fe400078e00ff */
[----:B---3--:R3:W-:Y:S03]  /*0770*/  STS.64 [UR16], R8 ;  /* 0x00000008ff007988 */ /* 0x0087e60008000a10 */
[----:B-1----:R-:W-:-:S05]  /*0780*/  LOP3.LUT R4, R4, 0x10, R5, 0xd8, !PT ;  /* 0x0000001004047812 */ /* 0x002fca00078ed805 */
[----:B------:R3:W-:Y:S02]  /*0790*/  STS [UR16+0x8], R4 ;  /* 0x00000804ff007988 */ /* 0x0007e40008000810 */
.L_x_15:
[----:B-1----:R-:W-:Y:S05]  /*07a0*/  BSYNC B1 ;  /* 0x0000000000017941 */ /* 0x002fea0003800000 */
.L_x_14:
[----:B------:R-:W-:Y:S04]  /*07b0*/  BSSY B1, `(.L_x_16) ;  /* 0x000000a000017945 */ /* 0x000fe80003800000 */
[----:B------:R-:W-:Y:S05]  /*07c0*/  @P2 BRA `(.L_x_17) ;  /* 0x0000000000202947 */ /* 0x000fea0003800000 */
[----:B---3--:R-:W1:Y:S01]  /*07d0*/  LDS R4, [UR16+0x34] ;  /* 0x00003410ff047984 */ /* 0x008e620008000800 */
[----:B------:R-:W-:Y:S02]  /*07e0*/  IMAD.MOV.U32 R9, RZ, RZ, 0x3f000000 ;  /* 0x3f000000ff097424 */ /* 0x000fe400078e00ff */
[----:B------:R-:W-:Y:S01]  /*07f0*/  @!P2 IMAD.MOV.U32 R5, RZ, RZ, 0x7f ;  /* 0x0000007fff05a424 */ /* 0x000fe200078e00ff */
[----:B------:R-:W3:Y:S02]  /*0800*/  @!P2 LDS R8, [UR16+0x38] ;  /* 0x00003810ff08a984 */ /* 0x000ee40008000800 */
[----:B-1----:R-:W-:Y:S02]  /*0810*/  LOP3.LUT R4, R4, 0xff000000, R9, 0xb8, !PT ;  /* 0xff00000004047812 */ /* 0x002fe400078eb809 */
[----:B---3--:R-:W-:-:S03]  /*0820*/  @!P2 LOP3.LUT R5, R8, 0xff, R5, 0xb8, !PT ;  /* 0x000000ff0805a812 */ /* 0x008fc600078eb805 */
[----:B------:R1:W-:Y:S04]  /*0830*/  STS [UR16+0x34], R4 ;  /* 0x00003404ff007988 */ /* 0x0003e80008000810 */
[----:B------:R1:W-:Y:S02]  /*0840*/  @!P2 STS [UR16+0x38], R5 ;  /* 0x00003805ff00a988 */ /* 0x0003e40008000810 */
.L_x_17:
[----:B------:R-:W-:Y:S05]  /*0850*/  BSYNC B1 ;  /* 0x0000000000017941 */ /* 0x000fea0003800000 */
.L_x_16:
[----:B------:R-:W-:Y:S04]  /*0860*/  BSSY B1, `(.L_x_18) ;  /* 0x0000004000017945 */ /* 0x000fe80003800000 */
[----:B------:R-:W-:Y:S05]  /*0870*/  @P2 BRA `(.L_x_19) ;  /* 0x0000000000082947 */ /* 0x000fea0003800000 */
[----:B------:R4:W-:Y:S04]  /*0880*/  STS [UR16+0x24], R11 ;  /* 0x0000240bff007988 */ /* 0x0009e80008000810 */
[----:B------:R4:W-:Y:S02]  /*0890*/  STS [UR16+0x20], R3 ;  /* 0x00002003ff007988 */ /* 0x0009e40008000810 */
.L_x_19:
[----:B------:R-:W-:Y:S05]  /*08a0*/  BSYNC B1 ;  /* 0x0000000000017941 */ /* 0x000fea0003800000 */
.L_x_18:
[----:B------:R-:W-:Y:S04]  /*08b0*/  BSSY B1, `(.L_x_20) ;  /* 0x000000e000017945 */ /* 0x000fe80003800000 */
[----:B------:R-:W-:Y:S05]  /*08c0*/  @P2 BRA `(.L_x_21) ;  /* 0x0000000000302947 */ /* 0x000fea0003800000 */
[----:B-1----:R-:W1:Y:S01]  /*08d0*/  LDS R5, [UR16+0x34] ;  /* 0x00003410ff057984 */ /* 0x002e620008000800 */
[----:B---3--:R-:W3:Y:S03]  /*08e0*/  LDC.64 R8, c[0x0][0x240] ;  /* 0x00009000ff087b82 */ /* 0x008ee60000000a00 */
[----:B------:R-:W5:Y:S01]  /*08f0*/  LDS R4, [UR16+0x1c] ;  /* 0x00001c10ff047984 */ /* 0x000f620008000800 */
[C---:B---3--:R-:W-:Y:S01]  /*0900*/  SHF.L.U64.HI R9, R8.reuse, 0x1, R9 ;  /* 0x0000000108097819 */ /* 0x048fe20000010209 */
[----:B------:R-:W-:-:S03]  /*0910*/  IMAD.SHL.U32 R8, R8, 0x2, RZ ;  /* 0x0000000208087824 */ /* 0x000fc600078e00ff */
[--C-:B----4-:R-:W-:Y:S02]  /*0920*/  SHF.R.U32.HI R11, RZ, 0x4, R9.reuse ;  /* 0x00000004ff0b7819 */ /* 0x110fe40000011609 */
[----:B------:R-:W-:-:S05]  /*0930*/  SHF.R.U64 R8, R8, 0x4, R9 ;  /* 0x0000000408087819 */ /* 0x000fca0000001209 */
[----:B------:R3:W-:Y:S01]  /*0940*/  STS [UR16+0xc], R8 ;  /* 0x00000c08ff007988 */ /* 0x0007e20008000810 */
[----:B-1----:R-:W-:Y:S02]  /*0950*/  LOP3.LUT R5, R5, 0x7, RZ, 0xb8, !PT ;  /* 0x0000000705057812 */ /* 0x002fe400078eb8ff */
[----:B-----5:R-:W-:-:S03]  /*0960*/  LOP3.LUT R4, R4, 0xf, R11, 0xb8, !PT ;  /* 0x0000000f04047812 */ /* 0x020fc600078eb80b */
[----:B------:R3:W-:Y:S04]  /*0970*/  STS [UR16+0x34], R5 ;  /* 0x00003405ff007988 */ /* 0x0007e80008000810 */
[----:B------:R3:W-:Y:S02]  /*0980*/  STS [UR16+0x1c], R4 ;  /* 0x00001c04ff007988 */ /* 0x0007e40008000810 */
.L_x_21:
[----:B------:R-:W-:Y:S05]  /*0990*/  BSYNC B1 ;  /* 0x0000000000017941 */ /* 0x000fea0003800000 */
.L_x_20:
[----:B------:R-:W-:Y:S04]  /*09a0*/  BSSY B2, `(.L_x_22) ;  /* 0x000001a000027945 */ /* 0x000fe80003800000 */
[----:B------:R-:W-:Y:S04]  /*09b0*/  BSSY B1, `(.L_x_23) ;  /* 0x0000015000017945 */ /* 0x000fe80003800000 */
[----:B------:R-:W-:Y:S05]  /*09c0*/  @P2 BRA `(.L_x_24) ;  /* 0x0000000000202947 */ /* 0x000fea0003800000 */
[----:B-1-3--:R-:W1:Y:S02]  /*09d0*/  LDS R4, [UR16+0x34] ;  /* 0x00003410ff047984 */ /* 0x00ae640008000800 */
[----:B-1----:R-:W-:-:S05]  /*09e0*/  LOP3.LUT R4, R4, 0x38, RZ, 0xb8, !PT ;  /* 0x0000003804047812 */ /* 0x002fca00078eb8ff */
[----:B------:R1:W-:Y:S01]  /*09f0*/  STS [UR16+0x34], R4 ;  /* 0x00003404ff007988 */ /* 0x0003e20008000810 */
[----:B------:R-:W-:Y:S05]  /*0a00*/  @P2 BRA `(.L_x_25) ;  /* 0x0000000000202947 */ /* 0x000fea0003800000 */
[----:B-1----:R-:W1:Y:S01]  /*0a10*/  LDS R4, [UR16+0x8] ;  /* 0x00000810ff047984 */ /* 0x002e620008000800 */
[----:B------:R-:W-:-:S05]  /*0a20*/  IMAD.MOV.U32 R5, RZ, RZ, 0x780 ;  /* 0x00000780ff057424 */ /* 0x000fca00078e00ff */
[----:B-1----:R-:W-:-:S05]  /*0a30*/  LOP3.LUT R4, R4, 0x300, R5, 0xd8, !PT ;  /* 0x0000030004047812 */ /* 0x002fca00078ed805 */
[----:B------:R5:W-:Y:S02]  /*0a40*/  STS [UR16+0x8], R4 ;  /* 0x00000804ff007988 */ /* 0x000be40008000810 */
.L_x_24:
[----:B------:R-:W-:Y:S05]  /*0a50*/  @P2 BRA `(.L_x_26) ;  /* 0x0000000000282947 */ /* 0x000fea0003800000 */
[----:B-1-3-5:R-:W1:Y:S02]  /*0a60*/  LDS R4, [UR16+0x8] ;  /* 0x00000810ff047984 */ /* 0x02ae640008000800 */
[----:B-1----:R-:W-:-:S05]  /*0a70*/  LOP3.LUT R4, R4, 0x1800, RZ, 0xb8, !PT ;  /* 0x0000180004047812 */ /* 0x002fca00078eb8ff */
[----:B------:R3:W-:Y:S02]  /*0a80*/  STS [UR16+0x8], R4 ;  /* 0x00000804ff007988 */ /* 0x0007e40008000810 */
.L_x_25:
[----:B------:R-:W-:Y:S05]  /*0a90*/  @P2 BREAK B1 ;  /* 0x0000000000012942 */ /* 0x000fea0003800000 */
[----:B------:R-:W-:Y:S05]  /*0aa0*/  @P2 BRA `(.L_x_27) ;  /* 0x0000000000242947 */ /* 0x000fea0003800000 */
[----:B-1-3--:R-:W1:Y:S01]  /*0ab0*/  LDS R4, [UR16+0x8] ;  /* 0x00000810ff047984 */ /* 0x00ae620008000800 */
[----:B------:R-:W-:-:S05]  /*0ac0*/  IMAD.MOV.U32 R5, RZ, RZ, 0x6000 ;  /* 0x00006000ff057424 */ /* 0x000fca00078e00ff */
[----:B-1----:R-:W-:-:S04]  /*0ad0*/  LOP3.LUT R4, R4, 0x6000, R5, 0xd8, !PT ;  /* 0x0000600004047812 */ /* 0x002fc800078ed805 */
[----:B------:R-:W-:-:S05]  /*0ae0*/  LOP3.LUT R4, R4, 0x400000, RZ, 0xb8, !PT ;  /* 0x0040000004047812 */ /* 0x000fca00078eb8ff */
[----:B------:R1:W-:Y:S02]  /*0af0*/  STS [UR16+0x8], R4 ;  /* 0x00000804ff007988 */ /* 0x0003e40008000810 */
.L_x_26:
[----:B------:R-:W-:Y:S05]  /*0b00*/  BSYNC B1 ;  /* 0x0000000000017941 */ /* 0x000fea0003800000 */
.L_x_23:
[----:B-1-3-5:R-:W1:Y:S02]  /*0b10*/  @!P2 LDS R4, [UR16+0x8] ;  /* 0x00000810ff04a984 */ /* 0x02ae640008000800 */
[----:B-1----:R-:W-:-:S05]  /*0b20*/  @!P2 LOP3.LUT R4, R4, 0x8000, RZ, 0xb8, !PT ;  /* 0x000080000404a812 */ /* 0x002fca00078eb8ff */
[----:B------:R5:W-:Y:S02]  /*0b30*/  @!P2 STS [UR16+0x8], R4 ;  /* 0x00000804ff00a988 */ /* 0x000be40008000810 */
.L_x_27:
[----:B------:R-:W-:Y:S05]  /*0b40*/  BSYNC B2 ;  /* 0x0000000000027941 */ /* 0x000fea0003800000 */
.L_x_22:
[----:B------:R-:W-:Y:S05]  /*0b50*/  WARPSYNC.ALL ;  /* 0x0000000000007948 */ /* 0x000fea0003800000 */
[----:B------:R-:W-:-:S04]  /*0b60*/  UIADD3 UR27, UR5, 0x80, URZ ;  /* 0x00000080051b7890 */ /* 0x000fc8000fffe03f */
[----:B------:R-:W-:-:S04]  /*0b70*/  UIADD3 UR26, UP0, UR27, UR28, URZ ;  /* 0x0000001c1b1a7290 */ /* 0x000fc8000ff1e03f */
[----:B------:R-:W-:Y:S01]  /*0b80*/  ULEA.HI.X.SX32 UR27, UR27, UR29, 0x1, UP0 ;  /* 0x0000001d1b1b7291 */ /* 0x000fe200080f0e3f */
[----:B------:R-:W-:Y:S11]  /*0b90*/  @P0 BRA `(.L_x_28) ;  /* 0x0000000000280947 */ /* 0x000ff60003800000 */
[----:B-1-3-5:R-:W1:Y:S01]  /*0ba0*/  S2R R4, SR_LANEID ;  /* 0x0000000000047919 */ /* 0x02ae620000000000 */
[----:B------:R-:W-:Y:S05]  /*0bb0*/  WARPSYNC.ALL ;  /* 0x0000000000007948 */ /* 0x000fea0003800000 */
[----:B-1----:R-:W-:-:S05]  /*0bc0*/  IMAD.SHL.U32 R8, R4, 0x4, RZ ;  /* 0x0000000404087824 */ /* 0x002fca00078e00ff */
[----:B------:R-:W1:Y:S01]  /*0bd0*/  LDS R9, [R8+UR16] ;  /* 0x0000001008097984 */ /* 0x000e620008000800 */
[----:B------:R-:W-:-:S05]  /*0be0*/  IADD3 R4, P1, R8, UR26, RZ ;  /* 0x0000001a08047c10 */ /* 0x000fca000ff3e0ff */
[----:B------:R-:W-:-:S05]  /*0bf0*/  IMAD.X R5, RZ, RZ, UR27, P1 ;  /* 0x0000001bff057e24 */ /* 0x000fca00088e06ff */
[----:B-1----:R1:W3:Y:S01]  /*0c00*/  ATOMG.E.EXCH.STRONG.GPU PT, RZ, [R4], R9 ;  /* 0x0000000904ff73a8 */ /* 0x0022e200041ee100 */
[----:B------:R-:W-:-:S04]  /*0c10*/  DEPBAR {5,4,3,2,1,0} ;  /* 0x0000003f0000791a */ /* 0x000fc80000000000 */
[----:B------:R1:W-:Y:S01]  /*0c20*/  UTMACCTL.IV [UR26] ;  /* 0x000000001a0079b9 */ /* 0x0003e20008000000 */
[----:B------:R-:W-:Y:S01]  /*0c30*/  NOP ;  /* 0x0000000000007918 */ /* 0x000fe20000000000 */
.L_x_28:
[----:B------:R-:W-:Y:S05]  /*0c40*/  @P0 BRA `(.L_x_29) ;  /* 0x00000000000c0947 */ /* 0x000fea0003800000 */
[----:B------:R0:W-:Y:S01]  /*0c50*/  UTMACMDFLUSH ;  /* 0x00000000000079b7 */ /* 0x0001e20000000000 */
[----:B------:R-:W-:Y:S05]  /*0c60*/  @P0 BRA `(.L_x_29) ;  /* 0x0000000000040947 */ /* 0x000fea0003800000 */
[----:B------:R-:W-:-:S04]  /*0c70*/  DEPBAR.LE SB0, 0x0 ;  /* 0x000080000000791a */ /* 0x000fc80000000000 */
.L_x_29:
[----:B------:R-:W-:Y:S05]  /*0c80*/  WARPSYNC.ALL ;  /* 0x0000000000007948 */ /* 0x000fea0003800000 */
[----:B---3--:R-:W-:Y:S06]  /*0c90*/  BAR.SYNC.DEFER_BLOCKING 0x0 ;  /* 0x0000000000007b1d */ /* 0x008fec0000010000 */
[----:B------:R-:W-:Y:S02]  /*0ca0*/  BSSY B2, `(.L_x_30) ;  /* 0x000000b000027945 */ /* 0x000fe40003800000 */
[----:B------:R-:W-:Y:S06]  /*0cb0*/  BAR.SYNC.DEFER_BLOCKING 0x0 ;  /* 0x0000000000007b1d */ /* 0x000fec0000010000 */
[----:B------:R3:W-:Y:S01]  /*0cc0*/  @!P0 STS [R10], RZ ;  /* 0x000000ff0a008388 */ /* 0x0007e20000000800 */
[----:B------:R-:W-:Y:S01]  /*0cd0*/  NOP ;  /* 0x0000000000007918 */ /* 0x000fe20000000000 */
[----:B------:R-:W-:Y:S05]  /*0ce0*/  @P2 BRA `(.L_x_31) ;  /* 0x0000000000182947 */ /* 0x000fea0003800000 */
[----:B-1---5:R-:W1:Y:S01]  /*0cf0*/  LDS R4, [UR16+0x8] ;  /* 0x00000810ff047984 */ /* 0x022e620008000800 */
[----:B------:R-:W5:Y:S01]  /*0d00*/  LDC.64 R8, c[0x0][0x220] ;  /* 0x00008800ff087b82 */ /* 0x000f620000000a00 */
[----:B------:R-:W-:Y:S02]  /*0d10*/  IMAD.MOV.U32 R5, RZ, RZ, 0x70 ;  /* 0x00000070ff057424 */ /* 0x000fe400078e00ff */
[----:B-----5:R5:W-:Y:S03]  /*0d20*/  STS.64 [UR16], R8 ;  /* 0x00000008ff007988 */ /* 0x020be60008000a10 */
[----:B-1----:R-:W-:-:S05]  /*0d30*/  LOP3.LUT R4, R4, 0x10, R5, 0xd8, !PT ;  /* 0x0000001004047812 */ /* 0x002fca00078ed805 */
[----:B------:R5:W-:Y:S02]  /*0d40*/  STS [UR16+0x8], R4 ;  /* 0x00000804ff007988 */ /* 0x000be40008000810 */
.L_x_31:
[----:B-1----:R-:W-:Y:S05]  /*0d50*/  BSYNC B2 ;  /* 0x0000000000027941 */ /* 0x002fea0003800000 */
.L_x_30:
[----:B------:R-:W-:Y:S04]  /*0d60*/  BSSY B3, `(.L_x_32) ;  /* 0x0000011000037945 */ /* 0x000fe80003800000 */
[----:B------:R-:W-:Y:S04]  /*0d70*/  BSSY B2, `(.L_x_33) ;  /* 0x000000e000027945 */ /* 0x000fe80003800000 */
[----:B------:R-:W-:Y:S05]  /*0d80*/  @P2 BRA `(.L_x_34) ;  /* 0x0000000000242947 */ /* 0x000fea0003800000 */
[----:B-----5:R-:W1:Y:S01]  /*0d90*/  LDS R4, [UR16+0x34] ;  /* 0x00003410ff047984 */ /* 0x020e620008000800 */
[----:B------:R-:W-:-:S05]  /*0da0*/  IMAD.MOV.U32 R5, RZ, RZ, 0x3f000000 ;  /* 0x3f000000ff057424 */ /* 0x000fca00078e00ff */
[----:B-1----:R-:W-:-:S05]  /*0db0*/  LOP3.LUT R4, R4, 0xff000000, R5, 0xb8, !PT ;  /* 0xff00000004047812 */ /* 0x002fca00078eb805 */
[----:B------:R1:W-:Y:S01]  /*0dc0*/  STS [UR16+0x34], R4 ;  /* 0x00003404ff007988 */ /* 0x0003e20008000810 */
[----:B------:R-:W-:Y:S05]  /*0dd0*/  @P2 BRA `(.L_x_35) ;  /* 0x00000000001c2947 */ /* 0x000fea0003800000 */
[----:B-1----:R-:W1:Y:S01]  /*0de0*/  LDS R4, [UR16+0x38] ;  /* 0x00003810ff047984 */ /* 0x002e620008000800 */
[----:B------:R-:W-:-:S05]  /*0df0*/  IMAD.MOV.U32 R5, RZ, RZ, 0x3f ;  /* 0x0000003fff057424 */ /* 0x000fca00078e00ff */
[----:B-1----:R-:W-:-:S05]  /*0e00*/  LOP3.LUT R4, R4, 0xff, R5, 0xb8, !PT ;  /* 0x000000ff04047812 */ /* 0x002fca00078eb805 */
[----:B------:R1:W-:Y:S02]  /*0e10*/  STS [UR16+0x38], R4 ;  /* 0x00003804ff007988 */ /* 0x0003e40008000810 */
.L_x_34:
[----:B------:R-:W-:Y:S05]  /*0e20*/  @P2 BREAK B2 ;  /* 0x0000000000022942 */ /* 0x000fea0003800000 */
[----:B------:R-:W-:Y:S05]  /*0e30*/  @P2 BRA `(.L_x_36) ;  /* 0x00000000000c2947 */ /* 0x000fea0003800000 */
[----:B------:R1:W-:Y:S02]  /*0e40*/  STS [UR16+0x20], R3 ;  /* 0x00002003ff007988 */ /* 0x0003e40008000810 */
.L_x_35:
[----:B------:R-:W-:Y:S05]  /*0e50*/  BSYNC B2 ;  /* 0x0000000000027941 */ /* 0x000fea0003800000 */
.L_x_33:
[----:B------:R1:W-:Y:S02]  /*0e60*/  @!P2 STS [UR16+0x24], R2 ;  /* 0x00002402ff00a988 */ /* 0x0003e40008000810 */
.L_x_36:
[----:B------:R-:W-:Y:S05]  /*0e70*/  BSYNC B3 ;  /* 0x0000000000037941 */ /* 0x000fea0003800000 */
.L_x_32:
[----:B------:R-:W-:Y:S05]  /*0e80*/  WARPSYNC.ALL ;  /* 0x0000000000007948 */ /* 0x000fea0003800000 */
[----:B------:R-:W-:Y:S04]  /*0e90*/  BSSY B3, `(.L_x_37) ;  /* 0x000000e000037945 */ /* 0x000fe80003800000 */
[----:B------:R-:W-:Y:S05]  /*0ea0*/  @P2 BRA `(.L_x_38) ;  /* 0x0000000000302947 */ /* 0x000fea0003800000 */
[----:B-1--4-:R-:W1:Y:S01]  /*0eb0*/  LDS R3, [UR16+0x34] ;  /* 0x00003410ff037984 */ /* 0x012e620008000800 */
[----:B-----5:R-:W4:Y:S03]  /*0ec0*/  LDC.64 R4, c[0x0][0x248] ;  /* 0x00009200ff047b82 */ /* 0x020f260000000a00 */
[----:B------:R-:W5:Y:S01]  /*0ed0*/  LDS R2, [UR16+0x1c] ;  /* 0x00001c10ff027984 */ /* 0x000f620008000800 */
[C---:B----4-:R-:W-:Y:S01]  /*0ee0*/  SHF.L.U64.HI R5, R4.reuse, 0x1, R5 ;  /* 0x0000000104057819 */ /* 0x050fe20000010205 */
[----:B------:R-:W-:-:S03]  /*0ef0*/  IMAD.SHL.U32 R4, R4, 0x2, RZ ;  /* 0x0000000204047824 */ /* 0x000fc600078e00ff */
[--C-:B------:R-:W-:Y:S02]  /*0f00*/  SHF.R.U32.HI R9, RZ, 0x4, R5.reuse ;  /* 0x00000004ff097819 */ /* 0x100fe40000011605 */
[----:B------:R-:W-:-:S05]  /*0f10*/  SHF.R.U64 R4, R4, 0x4, R5 ;  /* 0x0000000404047819 */ /* 0x000fca0000001205 */
[----:B------:R4:W-:Y:S01]  /*0f20*/  STS [UR16+0xc], R4 ;  /* 0x00000c04ff007988 */ /* 0x0009e20008000810 */
[----:B-1----:R-:W-:Y:S02]  /*0f30*/  LOP3.LUT R3, R3, 0x7, RZ, 0xb8, !PT ;  /* 0x0000000703037812 */ /* 0x002fe400078eb8ff */
[----:B-----5:R-:W-:-:S03]  /*0f40*/  LOP3.LUT R2, R2, 0xf, R9, 0xb8, !PT ;  /* 0x0000000f02027812 */ /* 0x020fc600078eb809 */
[----:B------:R4:W-:Y:S04]  /*0f50*/  STS [UR16+0x34], R3 ;  /* 0x00003403ff007988 */ /* 0x0009e80008000810 */
[----:B------:R4:W-:Y:S02]  /*0f60*/  STS [UR16+0x1c], R2 ;  /* 0x00001c02ff007988 */ /* 0x0009e40008000810 */
.L_x_38:
[----:B------:R-:W-:Y:S05]  /*0f70*/  BSYNC B3 ;  /* 0x0000000000037941 */ /* 0x000fea0003800000 */
.L_x_37:
[----:B------:R-:W-:Y:S04]  /*0f80*/  BSSY B3, `(.L_x_39) ;  /* 0x000001a000037945 */ /* 0x000fe80003800000 */
[----:B------:R-:W-:Y:S04]  /*0f90*/  BSSY B4, `(.L_x_40) ;  /* 0x0000015000047945 */ /* 0x000fe80003800000 */
[----:B------:R-:W-:Y:S05]  /*0fa0*/  @P2 BRA `(.L_x_41) ;  /* 0x0000000000202947 */ /* 0x000fea0003800000 */
[----:B-1--4-:R-:W1:Y:S02]  /*0fb0*/  LDS R2, [UR16+0x34] ;  /* 0x00003410ff027984 */ /* 0x012e640008000800 */
[----:B-1----:R-:W-:-:S05]  /*0fc0*/  LOP3.LUT R2, R2, 0x38, RZ, 0xb8, !PT ;  /* 0x0000003802027812 */ /* 0x002fca00078eb8ff */
[----:B------:R1:W-:Y:S01]  /*0fd0*/  STS [UR16+0x34], R2 ;  /* 0x00003402ff007988 */ /* 0x0003e20008000810 */
[----:B------:R-:W-:Y:S05]  /*0fe0*/  @P2 BRA `(.L_x_42) ;  /* 0x0000000000202947 */ /* 0x000fea0003800000 */
[----:B-1----:R-:W1:Y:S01]  /*0ff0*/  LDS R2, [UR16+0x8] ;  /* 0x00000810ff027984 */ /* 0x002e620008000800 */
[----:B------:R-:W-:-:S05]  /*1000*/  IMAD.MOV.U32 R3, RZ, RZ, 0x780 ;  /* 0x00000780ff037424 */ /* 0x000fca00078e00ff */
[----:B-1----:R-:W-:-:S05]  /*1010*/  LOP3.LUT R2, R2, 0x300, R3, 0xd8, !PT ;  /* 0x0000030002027812 */ /* 0x002fca00078ed803 */
[----:B------:R1:W-:Y:S02]  /*1020*/  STS [UR16+0x8], R2 ;  /* 0x00000802ff007988 */ /* 0x0003e40008000810 */
.L_x_41:
[----:B------:R-:W-:Y:S05]  /*1030*/  @P2 BRA `(.L_x_43) ;  /* 0x0000000000282947 */ /* 0x000fea0003800000 */
[----:B-1--4-:R-:W1:Y:S02]  /*1040*/  LDS R2, [UR16+0x8] ;  /* 0x00000810ff027984 */ /* 0x012e640008000800 */
[----:B-1----:R-:W-:-:S05]  /*1050*/  LOP3.LUT R2, R2, 0x1800, RZ, 0xb8, !PT ;  /* 0x0000180002027812 */ /* 0x002fca00078eb8ff */
[----:B------:R4:W-:Y:S02]  /*1060*/  STS [UR16+0x8], R2 ;  /* 0x00000802ff007988 */ /* 0x0009e40008000810 */
.L_x_42:
[----:B------:R-:W-:Y:S05]  /*1070*/  @P2 BREAK B4 ;  /* 0x0000000000042942 */ /* 0x000fea0003800000 */
[----:B------:R-:W-:Y:S05]  /*1080*/  @P2 BRA `(.L_x_44) ;  /* 0x0000000000242947 */ /* 0x000fea0003800000 */
[----:B-1--4-:R-:W1:Y:S01]  /*1090*/  LDS R2, [UR16+0x8] ;  /* 0x00000810ff027984 */ /* 0x012e620008000800 */
[----:B------:R-:W-:-:S05]  /*10a0*/  IMAD.MOV.U32 R3, RZ, RZ, 0x6000 ;  /* 0x00006000ff037424 */ /* 0x000fca00078e00ff */
[----:B-1----:R-:W-:-:S04]  /*10b0*/  LOP3.LUT R2, R2, 0x6000, R3, 0xd8, !PT ;  /* 0x0000600002027812 */ /* 0x002fc800078ed803 */
[----:B------:R-:W-:-:S05]  /*10c0*/  LOP3.LUT R2, R2, 0x400000, RZ, 0xb8, !PT ;  /* 0x0040000002027812 */ /* 0x000fca00078eb8ff */
[----:B------:R1:W-:Y:S02]  /*10d0*/  STS [UR16+0x8], R2 ;  /* 0x00000802ff007988 */ /* 0x0003e40008000810 */
.L_x_43:
[----:B------:R-:W-:Y:S05]  /*10e0*/  BSYNC B4 ;  /* 0x0000000000047941 */ /* 0x000fea0003800000 */
.L_x_40:
[----:B-1--4-:R-:W1:Y:S02]  /*10f0*/  @!P2 LDS R2, [UR16+0x8] ;  /* 0x00000810ff02a984 */ /* 0x012e640008000800 */
[----:B-1----:R-:W-:-:S05]  /*1100*/  @!P2 LOP3.LUT R2, R2, 0x8000, RZ, 0xb8, !PT ;  /* 0x000080000202a812 */ /* 0x002fca00078eb8ff */
[----:B------:R1:W-:Y:S02]  /*1110*/  @!P2 STS [UR16+0x8], R2 ;  /* 0x00000802ff00a988 */ /* 0x0003e40008000810 */
.L_x_44:
[----:B------:R-:W-:Y:S05]  /*1120*/  BSYNC B3 ;  /* 0x0000000000037941 */ /* 0x000fea0003800000 */
.L_x_39:
[----:B------:R-:W-:Y:S05]  /*1130*/  WARPSYNC.ALL ;  /* 0x0000000000007948 */ /* 0x000fea0003800000 */
[----:B------:R-:W-:-:S04]  /*1140*/  UIADD3 UR5, UR5, 0x100, URZ ;  /* 0x0000010005057890 */ /* 0x000fc8000fffe03f */
[----:B------:R-:W-:-:S04]  /*1150*/  UIADD3 UR28, UP0, UR5, UR28, URZ ;  /* 0x0000001c051c7290 */ /* 0x000fc8000ff1e03f */
[----:B------:R-:W-:Y:S01]  /*1160*/  ULEA.HI.X.SX32 UR29, UR5, UR29, 0x1, UP0 ;  /* 0x0000001d051d7291 */ /* 0x000fe200080f0e3f */
[----:B------:R-:W-:Y:S11]  /*1170*/  @P0 BRA `(.L_x_45) ;  /* 0x0000000000280947 */ /* 0x000ff60003800000 */
[----:B-1--4-:R-:W5:Y:S01]  /*1180*/  S2R R2, SR_LANEID ;  /* 0x0000000000027919 */ /* 0x012f620000000000 */
[----:B------:R-:W-:Y:S05]  /*1190*/  WARPSYNC.ALL ;  /* 0x0000000000007948 */ /* 0x000fea0003800000 */
[----:B-----5:R-:W-:-:S05]  /*11a0*/  IMAD.SHL.U32 R4, R2, 0x4, RZ ;  /* 0x0000000402047824 */ /* 0x020fca00078e00ff */
[----:B------:R-:W1:Y:S01]  /*11b0*/  LDS R5, [R4+UR16] ;  /* 0x0000001004057984 */ /* 0x000e620008000800 */
[----:B------:R-:W-:-:S05]  /*11c0*/  IADD3 R2, P1, R4, UR28, RZ ;  /* 0x0000001c04027c10 */ /* 0x000fca000ff3e0ff */
[----:B------:R-:W-:-:S05]  /*11d0*/  IMAD.X R3, RZ, RZ, UR29, P1 ;  /* 0x0000001dff037e24 */ /* 0x000fca00088e06ff */
[----:B-1----:R1:W4:Y:S01]  /*11e0*/  ATOMG.E.EXCH.STRONG.GPU PT, RZ, [R2], R5 ;  /* 0x0000000502ff73a8 */ /* 0x00232200041ee100 */
[----:B------:R-:W-:-:S04]  /*11f0*/  DEPBAR {5,4,3,2,1,0} ;  /* 0x0000003f0000791a */ /* 0x000fc80000000000 */
[----:B------:R1:W-:Y:S01]  /*1200*/  UTMACCTL.IV [UR28] ;  /* 0x000000001c0079b9 */ /* 0x0003e20008000000 */
[----:B------:R-:W-:Y:S01]  /*1210*/  NOP ;  /* 0x0000000000007918 */ /* 0x000fe20000000000 */
.L_x_45:
[----:B------:R-:W-:Y:S05]  /*1220*/  @P0 BRA `(.L_x_46) ;  /* 0x00000000000c0947 */ /* 0x000fea0003800000 */
[----:B------:R0:W-:Y:S01]  /*1230*/  UTMACMDFLUSH ;  /* 0x00000000000079b7 */ /* 0x0001e20000000000 */
[----:B------:R-:W-:Y:S05]  /*1240*/  @P0 BRA `(.L_x_46) ;  /* 0x0000000000040947 */ /* 0x000fea0003800000 */
[----:B------:R-:W-:-:S04]  /*1250*/  DEPBAR.LE SB0, 0x0 ;  /* 0x000080000000791a */ /* 0x000fc80000000000 */
.L_x_46:
[----:B------:R-:W-:Y:S05]  /*1260*/  WARPSYNC.ALL ;  /* 0x0000000000007948 */ /* 0x000fea0003800000 */
[----:B----4-:R-:W-:Y:S01]  /*1270*/  BAR.SYNC.DEFER_BLOCKING 0x0 ;  /* 0x0000000000007b1d */ /* 0x010fe20000010000 */
[----:B------:R-:W-:Y:S01]  /*1280*/  ISETP.GE.AND P0, PT, R7, 0x1, PT ;  /* 0x000000010700780c */ /* 0x000fe20003f06270 */
[----:B------:R-:W-:Y:S01]  /*1290*/  USHF.L.U32 UR15, UR30, 0x6, URZ ;  /* 0x000000061e0f7899 */ /* 0x000fe2000800063f */
[----:B------:R-:W-:Y:S01]  /*12a0*/  CS2R R24, SRZ ;  /* 0x0000000000187805 */ /* 0x000fe2000001ff00 */
[----:B------:R-:W-:Y:S01]  /*12b0*/  USHF.L.U32 UR10, UR19, 0x6, URZ ;  /* 0x00000006130a7899 */ /* 0x000fe2000800063f */
[----:B------:R-:W-:Y:S01]  /*12c0*/  CS2R R26, SRZ ;  /* 0x00000000001a7805 */ /* 0x000fe2000001ff00 */
[----:B------:R-:W-:Y:S01]  /*12d0*/  VOTEU.ALL UP0, P2 ;  /* 0x00000000003f7886 */ /* 0x000fe20001000000 */
[----:B------:R-:W-:Y:S01]  /*12e0*/  UMOV UR6, 0x1 ;  /* 0x0000000100067882 */ /* 0x000fe20000000000 */
[----:B------:R-:W-:Y:S01]  /*12f0*/  VOTEU.ALL UP1, P2 ;  /* 0x00000000003f7886 */ /* 0x000fe20001020000 */
[----:B------:R-:W-:-:S02]  /*1300*/  CS2R R28, SRZ ;  /* 0x00000000001c7805 */ /* 0x000fc4000001ff00 */
[----:B------:R-:W-:Y:S01]  /*1310*/  CS2R R30, SRZ ;  /* 0x00000000001e7805 */ /* 0x000fe2000001ff00 */
[----:B------:R-:W-:-:S04]  /*1320*/  @!UP0 UIADD3 UR8, -UR6, 0x100000, URZ ;  /* 0x0010000006088890 */ /* 0x000fc8000fffe13f */
[----:B------:R-:W-:Y:S02]  /*1330*/  @!UP0 USHF.L.U32 UR9, UR8, 0xb, URZ ;  /* 0x0000000b08098899 */ /* 0x000fe4000800063f */
[----:B------:R-:W-:Y:S01]  /*1340*/  @!UP0 USHF.L.U32 UR8, UR8, 0x1, URZ ;  /* 0x0000000108088899 */ /* 0x000fe2000800063f */
[----:B------:R-:W-:Y:S01]  /*1350*/  CS2R R32, SRZ ;  /* 0x0000000000207805 */ /* 0x000fe2000001ff00 */
[----:B------:R-:W-:-:S04]  /*1360*/  @!UP0 UIADD3 UR6, -UR6, 0x100000, URZ ;  /* 0x0010000006068890 */ /* 0x000fc8000fffe13f */
[----:B------:R-:W-:Y:S02]  /*1370*/  @!UP0 USHF.L.U32 UR7, UR6, 0xb, URZ ;  /* 0x0000000b06078899 */ /* 0x000fe4000800063f */
[----:B------:R-:W-:Y:S01]  /*1380*/  @!UP0 USHF.L.U32 UR6, UR6, 0x1, URZ ;  /* 0x0000000106068899 */ /* 0x000fe2000800063f */
[----:B------:R-:W-:Y:S01]  /*1390*/  CS2R R34, SRZ ;  /* 0x0000000000227805 */ /* 0x000fe2000001ff00 */
[----:B------:R-:W-:Y:S01]  /*13a0*/  VOTEU.ALL UP0, P2 ;  /* 0x00000000003f7886 */ /* 0x000fe20001000000 */
[----:B------:R-:W-:Y:S02]  /*13b0*/  CS2R R36, SRZ ;  /* 0x0000000000247805 */ /* 0x000fe4000001ff00 */
[----:B------:R-:W-:Y:S01]  /*13c0*/  CS2R R38, SRZ ;  /* 0x0000000000267805 */ /* 0x000fe2000001ff00 */
[----:B------:R-:W4:Y:S02]  /*13d0*/  FENCE.VIEW.ASYNC.S ;  /* 0x00000000000073c6 */ /* 0x000f240000000000 */
[----:B----4-:R4:W2:Y:S02]  /*13e0*/  @!UP0 SYNCS.EXCH.64 URZ, [UR16+0x10000], UR8 ;  /* 0x01000008103f85b2 */ /* 0x0108a40008000100 */
[----:B--2---:R-:W-:Y:S06]  /*13f0*/  BAR.SYNC.DEFER_BLOCKING 0x0 ;  /* 0x0000000000007b1d */ /* 0x004fec0000010000 */
[----:B------:R4:W2:Y:S01]  /*1400*/  @!UP1 SYNCS.EXCH.64 URZ, [UR16+0x10008], UR6 ;  /* 0x01000806103f95b2 */ /* 0x0008a20008000100 */
[----:B------:R-:W-:Y:S05]  /*1410*/  @!P0 BRA `(.L_x_47) ;  /* 0x0000000400688947 */ /* 0x000fea0003800000 */
[----:B-----5:R-:W5:Y:S01]  /*1420*/  LDC R4, c[0x0][0x230] ;  /* 0x00008c00ff047b82 */ /* 0x020f620000000800 */
[----:B-1----:R-:W-:Y:S02]  /*1430*/  SHF.R.U32.HI R2, RZ, 0x5, R0 ;  /* 0x00000005ff027819 */ /* 0x002fe40000011600 */
[----:B------:R-:W-:Y:S02]  /*1440*/  CS2R R24, SRZ ;  /* 0x0000000000187805 */ /* 0x000fe4000001ff00 */
[----:B------:R-:W-:Y:S02]  /*1450*/  CS2R R26, SRZ ;  /* 0x00000000001a7805 */ /* 0x000fe4000001ff00 */
[----:B------:R-:W-:Y:S02]  /*1460*/  CS2R R28, SRZ ;  /* 0x00000000001c7805 */ /* 0x000fe4000001ff00 */
[----:B------:R-:W-:Y:S02]  /*1470*/  R2UR UR17, R2 ;  /* 0x00000000021172ca */ /* 0x000fe400000e0000 */
[----:B------:R-:W-:-:S02]  /*1480*/  CS2R R30, SRZ ;  /* 0x00000000001e7805 */ /* 0x000fc4000001ff00 */
[----:B------:R-:W-:Y:S02]  /*1490*/  CS2R R32, SRZ ;  /* 0x0000000000207805 */ /* 0x000fe4000001ff00 */
[----:B------:R-:W-:Y:S02]  /*14a0*/  CS2R R34, SRZ ;  /* 0x0000000000227805 */ /* 0x000fe4000001ff00 */
[----:B------:R-:W-:Y:S02]  /*14b0*/  CS2R R36, SRZ ;  /* 0x0000000000247805 */ /* 0x000fe4000001ff00 */
[----:B------:R-:W-:Y:S01]  /*14c0*/  CS2R R38, SRZ ;  /* 0x0000000000267805 */ /* 0x000fe2000001ff00 */
[----:B------:R-:W-:Y:S01]  /*14d0*/  UMOV UR5, URZ ;  /* 0x0000003f00057c82 */ /* 0x000fe20008000000 */
[----:B------:R-:W-:-:S05]  /*14e0*/  UMOV UR11, URZ ;  /* 0x0000003f000b7c82 */ /* 0x000fca0008000000 */
.L_x_49:
[----:B--2---:R-:W-:Y:S01]  /*14f0*/  BAR.SYNC.DEFER_BLOCKING 0x0 ;  /* 0x0000000000007b1d */ /* 0x004fe20000010000 */
[----:B------:R-:W-:Y:S01]  /*1500*/  ULEA UR31, UR5, UR16, 0x3 ;  /* 0x00000010051f7291 */ /* 0x000fe2000f8e183f */
[----:B------:R-:W-:Y:S01]  /*1510*/  @!P2 IMAD.MOV.U32 R3, RZ, RZ, 0x8000 ;  /* 0x00008000ff03a424 */ /* 0x000fe200078e00ff */
[----:B------:R-:W-:Y:S01]  /*1520*/  ELECT P1, URZ, PT ;  /* 0x00000000003f782f */ /* 0x000fe20003820000 */
[----:B------:R-:W-:Y:S01]  /*1530*/  IMAD.U32 R2, RZ, RZ, UR4 ;  /* 0x00000004ff027e24 */ /* 0x000fe2000f8e00ff */
[----:B------:R-:W-:Y:S02]  /*1540*/  ULEA UR20, UR5, UR16, 0xe ;  /* 0x0000001005147291 */ /* 0x000fe4000f8e703f */
[----:B------:R-:W-:Y:S01]  /*1550*/  ISETP.LT.U32.AND P1, PT, R6, 0x40, P1 ;  /* 0x000000400600780c */ /* 0x000fe20000f21070 */
[----:B------:R-:W-:Y:S01]  /*1560*/  ULOP3.LUT UR14, UR17, 0x1, URZ, 0xc0, !UPT ;  /* 0x00000001110e7892 */ /* 0x000fe2000f8ec03f */
[----:B------:R-:W-:Y:S02]  /*1570*/  SHF.L.U32 R2, R2, 0x1f, RZ ;  /* 0x0000001f02027819 */ /* 0x000fe400000006ff */
[----:B------:R-:W-:Y:S01]  /*1580*/  ELECT P0, URZ, PT ;  /* 0x00000000003f782f */ /* 0x000fe20003800000 */
[----:B------:R-:W-:-:S02]  /*1590*/  ULEA UR12, UR14, UR20, 0xd ;  /* 0x000000140e0c7291 */ /* 0x000fc4000f8e683f */
[----:B------:R-:W-:Y:S01]  /*15a0*/  ULEA UR14, UR14, UR11, 0x6 ;  /* 0x0000000b0e0e7291 */ /* 0x000fe2000f8e303f */
[----:B------:R-:W-:Y:S01]  /*15b0*/  ISETP.LT.U32.AND P0, PT, R6, 0x20, P0 ;  /* 0x000000200600780c */ /* 0x000fe20000701070 */
[----:B----4-:R-:W-:Y:S02]  /*15c0*/  UIADD3 UR8, UR20, 0x8000, URZ ;  /* 0x0000800014087890 */ /* 0x010fe4000fffe03f */
[----:B------:R-:W-:Y:S02]  /*15d0*/  ULOP3.LUT UR18, UR17, 0x4, URZ, 0xc0, !UPT ;  /* 0x0000000411127892 */ /* 0x000fe4000f8ec03f */
[----:B------:R-:W-:Y:S01]  /*15e0*/  VOTEU.ANY UP0, P1 ;  /* 0x00000000003f7886 */ /* 0x000fe20000800100 */
[----:B------:R-:W-:Y:S01]  /*15f0*/  VOTEU.ANY UP2, P1 ;  /* 0x00000000003f7886 */ /* 0x000fe20000840100 */
[----:B------:R-:W-:Y:S01]  /*1600*/  USHF.R.U32.HI UR20, URZ, 0x4, UR20 ;  /* 0x000000043f147899 */ /* 0x000fe20008011614 */
[----:B------:R1:W-:Y:S01]  /*1610*/  @!P2 SYNCS.ARRIVE.TRANS64 RZ, [UR31+0x10000], R3 ;  /* 0x01000003ffffa9a7 */ /* 0x0003e2000800001f */
[----:B------:R2:W-:Y:S06]  /*1620*/  MEMBAR.ALL.CTA ;  /* 0x0000000000007992 */ /* 0x0005ec0000008000 */
[----:B--2---:R-:W2:Y:S01]  /*1630*/  FENCE.VIEW.ASYNC.S ;  /* 0x00000000000073c6 */ /* 0x004ea20000000000 */
[----:B------:R-:W-:Y:S01]  /*1640*/  @UP0 UIADD3 UR13, UR31, 0x10000, URZ ;  /* 0x000100001f0d0890 */ /* 0x000fe2000fffe03f */
[----:B------:R-:W-:Y:S01]  /*1650*/  @UP0 UMOV UR6, UR24 ;  /* 0x0000001800060c82 */ /* 0x000fe20008000000 */
[----:B------:R-:W-:Y:S01]  /*1660*/  @UP0 UMOV UR7, UR25 ;  /* 0x0000001900070c82 */ /* 0x000fe20008000000 */
[----:B--2---:R-:W-:Y:S01]  /*1670*/  VOTEU.ANY UP1, P0 ;  /* 0x00000000003f7886 */ /* 0x004fe20000020100 */
[----:B------:R-:W-:Y:S01]  /*1680*/  VOTEU.ANY UP3, P0 ;  /* 0x00000000003f7886 */ /* 0x000fe20000060100 */
[----:B------:R-:W-:-:S02]  /*1690*/  ULEA.HI UR18, UR8, UR18, URZ, 0x1c ;  /* 0x0000001208127291 */ /* 0x000fc4000f8fe03f */
[----:B------:R-:W-:Y:S02]  /*16a0*/  USGXT.U32 UR20, UR20, 0xe ;  /* 0x0000000e1414789a */ /* 0x000fe40008000000 */
[----:B------:R-:W-:Y:S01]  /*16b0*/  @UP1 UIADD3 UR9, UR31, 0x10000, URZ ;  /* 0x000100001f091890 */ /* 0x000fe2000fffe03f */
[----:B------:R-:W-:Y:S01]  /*16c0*/  @UP1 UMOV UR32, UR26 ;  /* 0x0000001a00201c82 */ /* 0x000fe20008000000 */
[----:B------:R-:W-:Y:S01]  /*16d0*/  @UP1 UMOV UR33, UR27 ;  /* 0x0000001b00211c82 */ /* 0x000fe20008000000 */
[----:B------:R-:W-:Y:S01]  /*16e0*/  ULOP3.LUT UR22, UR18, 0x3fff, URZ, 0xc0, !UPT ;  /* 0x00003fff12167892 */ /* 0x000fe2000f8ec03f */
[----:B------:R-:W-:Y:S01]  /*16f0*/  UMOV UR21, 0x40000040 ;  /* 0x4000004000157882 */ /* 0x000fe20000000000 */
[----:B------:R-:W-:Y:S01]  /*1700*/  UMOV UR23, 0x40000040 ;  /* 0x4000004000177882 */ /* 0x000fe20000000000 */
[----:B------:R-:W-:Y:S06]  /*1710*/  BAR.SYNC.DEFER_BLOCKING 0x0 ;  /* 0x0000000000007b1d */ /* 0x000fec0000010000 */
[----:B------:R1:W-:Y:S02]  /*1720*/  @UP2 UTMALDG.2D [UR12], [UR6] ;  /* 0x0000000c060025b4 */ /* 0x0003e40008008000 */
[----:B------:R-:W-:Y:S06]  /*1730*/  BAR.SYNC.DEFER_BLOCKING 0x0 ;  /* 0x0000000000007b1d */ /* 0x000fec0000010000 */
[----:B------:R1:W-:Y:S02]  /*1740*/  @UP3 UTMALDG.2D [UR8], [UR32] ;  /* 0x00000008200035b4 */ /* 0x0003e40008008000 */
[----:B------:R-:W-:Y:S06]  /*1750*/  BAR.SYNC.DEFER_BLOCKING 0x0 ;  /* 0x0000000000007b1d */ /* 0x000fec0000010000 */
[----:B------:R-:W2:Y:S02]  /*1760*/  SYNCS.PHASECHK.TRANS64.TRYWAIT P0, [UR31+0x10000], R2 ;  /* 0x01000002ff0075a7 */ /* 0x000ea4000800015f */
[----:B-12---:R-:W-:Y:S05]  /*1770*/  @!P0 BRA `(.L_x_48) ;  /* 0x0000000400408947 */ /* 0x006fea0003800000 */
.L_x_50:
[----:B------:R-:W-:Y:S02]  /*1780*/  WARPGROUP.DEPBAR.LE gsb0, 0x0 ;  /* 0x00008000000079c5 */ /* 0x000fe40000010000 */
[----:B------:R-:W-:Y:S01]  /*1790*/  WARPGROUP.ARRIVE ;  /* 0x00000000000079c5 */ /* 0x000fe20000000000 */
[----:B------:R-:W-:Y:S01]  /*17a0*/  UMOV UR6, URZ ;  /* 0x0000003f00067c82 */ /* 0x000fe20008000000 */
[----:B------:R-:W-:Y:S01]  /*17b0*/  UMOV UR7, URZ ;  /* 0x0000003f00077c82 */ /* 0x000fe20008000000 */
[----:B------:R-:W-:Y:S02]  /*17c0*/  UIADD3 UR11, UR11, 0x80, URZ ;  /* 0x000000800b0b7890 */ /* 0x000fe4000fffe03f */
[----:B------:R-:W-:Y:S01]  /*17d0*/  UIADD3 UR5, UR5, 0x1, URZ ;  /* 0x0000000105057890 */ /* 0x000fe2000fffe03f */
[----:B------:R-:W-:Y:S01]  /*17e0*/  HGMMA.64x32x16.F32 R24, gdesc[UR20].tnspB, R24 ;  /* 0x40600000141879f0 */ /* 0x000fe20008700818 */
[----:B------:R-:W-:Y:S02]  /*17f0*/  UIADD3 UR20, UP0, UR20, 0x2, URZ ;  /* 0x0000000214147890 */ /* 0x000fe4000ff1e03f */
[----:B------:R-:W-:Y:S01]  /*1800*/  UIADD3 UR22, UP1, UR22, 0x80, URZ ;  /* 0x0000008016167890 */ /* 0x000fe2000ff3e03f */
[----:B-----5:R-:W-:Y:S01]  /*1810*/  ISETP.LE.AND P0, PT, R4, UR11, PT ;  /* 0x0000000b04007c0c */ /* 0x020fe2000bf03270 */
[----:B------:R-:W-:-:S02]  /*1820*/  UIADD3.X UR21, UR6, 0x40000040, URZ, UP0, !UPT ;  /* 0x4000004006157890 */ /* 0x000fc400087fe43f */
[----:B------:R-:W-:Y:S02]  /*1830*/  UIADD3.X UR23, UR7, 0x40000040, URZ, UP1, !UPT ;  /* 0x4000004007177890 */ /* 0x000fe40008ffe43f */
[----:B------:R-:W-:Y:S02]  /*1840*/  UIADD3.64 UR32, UR20, 0x2, URZ ;  /* 0x0000000214207897 */ /* 0x000fe4000fffe03f */
[----:B------:R-:W-:Y:S02]  /*1850*/  UIADD3.64 UR34, UR22, 0x80, URZ ;  /* 0x0000008016227897 */ /* 0x000fe4000fffe03f */
[----:B------:R-:W-:-:S04]  /*1860*/  UISETP.NE.U32.AND UP0, UPT, UR5, 0x2, UPT ;  /* 0x000000020500788c */ /* 0x000fc8000bf05070 */
[----:B------:R-:W-:Y:S02]  /*1870*/  USEL UR6, URZ, 0x1, UP0 ;  /* 0x000000013f067887 */ /* 0x000fe40008000000 */
[----:B------:R-:W-:Y:S02]  /*1880*/  USEL UR5, UR5, URZ, UP0 ;  /* 0x0000003f05057287 */ /* 0x000fe40008000000 */
[----:B------:R-:W-:Y:S01]  /*1890*/  ULOP3.LUT UR4, UR4, UR6, URZ, 0x3c, !UPT ;  /* 0x0000000604047292 */ /* 0x000fe2000f8e3c3f */
[----:B------:R-:W-:Y:S04]  /*18a0*/  HGMMA.64x32x16.F32 R24, gdesc[UR20].tnspB, R24 ;  /* 0x40600000141879f0 */ /* 0x000fe80008700818 */
[----:B------:R-:W-:Y:S01]  /*18b0*/  HGMMA.64x32x16.F32 R24, gdesc[UR32].tnspB, R24 ;  /* 0x40600000201879f0 */ /* 0x000fe20008700818 */
[----:B------:R-:W-:-:S02]  /*18c0*/  UIADD3.64 UR32, UR20, 0x4, URZ ;  /* 0x0000000414207897 */ /* 0x000fc4000fffe03f */
[----:B------:R-:W-:-:S09]  /*18d0*/  UIADD3.64 UR34, UR22, 0x100, URZ ;  /* 0x0000010016227897 */ /* 0x000fd2000fffe03f */
[----:B------:R-:W-:Y:S01]  /*18e0*/  HGMMA.64x32x16.F32 R24, gdesc[UR32].tnspB, R24 ;  /* 0x40600000201879f0 */ /* 0x000fe20008700818 */
[----:B------:R-:W-:Y:S02]  /*18f0*/  UIADD3.64 UR32, UR20, 0x1fe, URZ ;  /* 0x000001fe14207897 */ /* 0x000fe4000fffe03f */
[----:B------:R-:W-:-:S09]  /*1900*/  UIADD3.64 UR34, UR22, 0x180, URZ ;  /* 0x0000018016227897 */ /* 0x000fd2000fffe03f */
[----:B------:R-:W-:Y:S01]  /*1910*/  HGMMA.64x32x16.F32 R24, gdesc[UR32].tnspB, R24 ;  /* 0x40600000201879f0 */ /* 0x000fe20008700818 */
[----:B------:R-:W-:Y:S02]  /*1920*/  UIADD3.64 UR32, UR20, 0x200, URZ ;  /* 0x0000020014207897 */ /* 0x000fe4000fffe03f */
[----:B------:R-:W-:-:S09]  /*1930*/  UIADD3.64 UR34, UR22, 0x200, URZ ;  /* 0x0000020016227897 */ /* 0x000fd2000fffe03f */
[----:B------:R-:W-:Y:S01]  /*1940*/  HGMMA.64x32x16.F32 R24, gdesc[UR32].tnspB, R24 ;  /* 0x40600000201879f0 */ /* 0x000fe20008700818 */
[----:B------:R-:W-:Y:S02]  /*1950*/  UIADD3.64 UR32, UR20, 0x202, URZ ;  /* 0x0000020214207897 */ /* 0x000fe4000fffe03f */
[----:B------:R-:W-:Y:S02]  /*1960*/  UIADD3.64 UR34, UR22, 0x280, URZ ;  /* 0x0000028016227897 */ /* 0x000fe4000fffe03f */
[----:B------:R-:W-:Y:S02]  /*1970*/  UIADD3.64 UR20, UR20, 0x204, URZ ;  /* 0x0000020414147897 */ /* 0x000fe4000fffe03f */
[----:B------:R-:W-:-:S05]  /*1980*/  UIADD3.64 UR22, UR22, 0x300, URZ ;  /* 0x0000030016167897 */ /* 0x000fca000fffe03f */
[----:B------:R-:W-:Y:S04]  /*1990*/  HGMMA.64x32x16.F32 R24, gdesc[UR32].tnspB, R24 ;  /* 0x40600000201879f0 */ /* 0x000fe80008700818 */
[----:B------:R-:W-:Y:S01]  /*19a0*/  HGMMA.64x32x16.F32 R24, gdesc[UR20].tnspB, R24, gsb0 ;  /* 0x40600000141879f0 */ /* 0x000fe20008000818 */
[----:B------:R-:W-:Y:S05]  /*19b0*/  @!P0 BRA `(.L_x_49) ;  /* 0xfffffff800cc8947 */ /* 0x000fea000383ffff */
.L_x_47:
[----:B------:R-:W-:Y:S02]  /*19c0*/  WARPGROUP.DEPBAR.LE gsb0, 0x0 ;  /* 0x00008000000079c5 */ /* 0x000fe40000010000 */
[----:B--2---:R-:W-:Y:S01]  /*19d0*/  BAR.SYNC.DEFER_BLOCKING 0x0 ;  /* 0x0000000000007b1d */ /* 0x004fe20000010000 */
[C---:B-1----:R-:W-:Y:S01]  /*19e0*/  IMAD.SHL.U32 R2, R0.reuse, 0x40, RZ ;  /* 0x0000004000027824 */ /* 0x042fe200078e00ff */
[----:B-----5:R-:W-:Y:S01]  /*19f0*/  SHF.R.U32.HI R4, RZ, 0x1, R0 ;  /* 0x00000001ff047819 */ /* 0x020fe20000011600 */
[----:B------:R-:W-:Y:S01]  /*1a00*/  IMAD.SHL.U32 R3, R0, 0x10, RZ ;  /* 0x0000001000037824 */ /* 0x000fe200078e00ff */
[----:B------:R-:W-:Y:S02]  /*1a10*/  F2FP.F16.F32.PACK_AB R24, R25, R24 ;  /* 0x000000181918723e */ /* 0x000fe400000000ff */
[----:B------:R-:W-:Y:S02]  /*1a20*/  ELECT P0, URZ, PT ;  /* 0x00000000003f782f */ /* 0x000fe40003800000 */
[----:B------:R-:W-:Y:S01]  /*1a30*/  LOP3.LUT R2, R2, 0x1800, RZ, 0xc0, !PT ;  /* 0x0000180002027812 */ /* 0x000fe200078ec0ff */
[----:B------:R-:W-:Y:S01]  /*1a40*/  UMOV UR17, UR10 ;  /* 0x0000000a00117c82 */ /* 0x000fe20008000000 */
[----:B------:R-:W-:Y:S01]  /*1a50*/  LOP3.LUT R5, R4, 0x40, RZ, 0xc0, !PT ;  /* 0x0000004004057812 */ /* 0x000fe200078ec0ff */
[----:B------:R-:W-:Y:S01]  /*1a60*/  UMOV UR18, UR15 ;  /* 0x0000000f00127c82 */ /* 0x000fe20008000000 */
[----:B------:R-:W-:-:S02]  /*1a70*/  LOP3.LUT R2, R2, 0x70, R3, 0xf8, !PT ;  /* 0x0000007002027812 */ /* 0x000fc400078ef803 */
[----:B------:R-:W-:Y:S01]  /*1a80*/  LOP3.LUT R5, R5, 0x10, R0, 0xf8, !PT ;  /* 0x0000001005057812 */ /* 0x000fe200078ef800 */
[----:B------:R-:W-:Y:S01]  /*1a90*/  IMAD.SHL.U32 R0, R0, 0x80, RZ ;  /* 0x0000008000007824 */ /* 0x000fe200078e00ff */
[----:B------:R-:W-:Y:S02]  /*1aa0*/  F2FP.F16.F32.PACK_AB R25, R27, R26 ;  /* 0x0000001a1b19723e */ /* 0x000fe400000000ff */
[----:B------:R-:W-:Y:S02]  /*1ab0*/  LOP3.LUT R5, R2, R5, RZ, 0x3c, !PT ;  /* 0x0000000502057212 */ /* 0x000fe400078e3cff */
[----:B------:R-:W-:Y:S02]  /*1ac0*/  F2FP.F16.F32.PACK_AB R32, R33, R32 ;  /* 0x000000202120723e */ /* 0x000fe400000000ff */
[----:B------:R-:W-:Y:S02]  /*1ad0*/  LOP3.LUT R0, R5, 0x780, R0, 0xf8, !PT ;  /* 0x0000078005007812 */ /* 0x000fe400078ef800 */
[----:B------:R-:W-:Y:S01]  /*1ae0*/  F2FP.F16.F32.PACK_AB R26, R29, R28 ;  /* 0x0000001c1d1a723e */ /* 0x000fe200000000ff */
[----:B------:R-:W1:Y:S02]  /*1af0*/  @!P2 SYNCS.CCTL.IV [UR16+0x10000] ;  /* 0x01000000ff00a9b1 */ /* 0x000e640008000010 */
[----:B-1----:R-:W-:Y:S01]  /*1b00*/  BAR.SYNC.DEFER_BLOCKING 0x0 ;  /* 0x0000000000007b1d */ /* 0x002fe20000010000 */
[C---:B------:R-:W-:Y:S01]  /*1b10*/  LOP3.LUT R2, R0.reuse, 0x20, RZ, 0x3c, !PT ;  /* 0x0000002000027812 */ /* 0x040fe200078e3cff */
[----:B------:R-:W-:Y:S01]  /*1b20*/  VIADD R0, R0, UR16 ;  /* 0x0000001000007c36 */ /* 0x000fe20008000000 */
[----:B------:R-:W-:-:S02]  /*1b30*/  F2FP.F16.F32.PACK_AB R27, R31, R30 ;  /* 0x0000001e1f1b723e */ /* 0x000fc400000000ff */
[----:B------:R-:W-:Y:S01]  /*1b40*/  F2FP.F16.F32.PACK_AB R33, R35, R34 ;  /* 0x000000222321723e */ /* 0x000fe200000000ff */
[----:B------:R-:W-:Y:S01]  /*1b50*/  VIADD R2, R2, UR16 ;  /* 0x0000001002027c36 */ /* 0x000fe20008000000 */
[----:B------:R-:W-:Y:S02]  /*1b60*/  F2FP.F16.F32.PACK_AB R34, R37, R36 ;  /* 0x000000242522723e */ /* 0x000fe400000000ff */
[----:B------:R-:W-:Y:S02]  /*1b70*/  F2FP.F16.F32.PACK_AB R35, R39, R38 ;  /* 0x000000262723723e */ /* 0x000fe400000000ff */
[----:B------:R-:W-:Y:S01]  /*1b80*/  ISETP.LT.U32.AND P0, PT, R6, 0x20, P0 ;  /* 0x000000200600780c */ /* 0x000fe20000701070 */
[----:B------:R-:W1:Y:S02]  /*1b90*/  @!P2 SYNCS.CCTL.IV [UR16+0x10008] ;  /* 0x01000800ff00a9b1 */ /* 0x000e640008000010 */
[----:B-1----:R-:W-:Y:S10]  /*1ba0*/  STSM.16.M88.4 [R0], R24 ;  /* 0x0000001800007844 */ /* 0x002ff40000000200 */
[----:B------:R-:W-:Y:S01]  /*1bb0*/  VOTEU.ANY UP0, P0 ;  /* 0x00000000003f7886 */ /* 0x000fe20000000100 */
[----:B------:R-:W-:Y:S01]  /*1bc0*/  VOTEU.ANY UP1, P0 ;  /* 0x00000000003f7886 */ /* 0x000fe20000020100 */
[----:B------:R-:W-:Y:S03]  /*1bd0*/  STSM.16.M88.4 [R2], R32 ;  /* 0x0000002002007844 */ /* 0x000fe60000000200 */
[----:B----4-:R-:W-:Y:S01]  /*1be0*/  @UP0 UMOV UR6, UR28 ;  /* 0x0000001c00060c82 */ /* 0x010fe20008000000 */
[----:B------:R-:W-:Y:S01]  /*1bf0*/  @UP0 UMOV UR7, UR29 ;  /* 0x0000001d00070c82 */ /* 0x000fe20008000000 */
[----:B------:R1:W-:Y:S06]  /*1c00*/  MEMBAR.ALL.CTA ;  /* 0x0000000000007992 */ /* 0x0003ec0000008000 */
[----:B-1----:R-:W1:Y:S02]  /*1c10*/  FENCE.VIEW.ASYNC.S ;  /* 0x00000000000073c6 */ /* 0x002e640000000000 */
[----:B-1----:R-:W-:Y:S06]  /*1c20*/  BAR.SYNC.DEFER_BLOCKING 0x0 ;  /* 0x0000000000007b1d */ /* 0x002fec0000010000 */
[----:B------:R1:W-:Y:S01]  /*1c30*/  @UP1 UTMASTG.2D [UR16], [UR6] ;  /* 0x00000010060013b5 */ /* 0x0003e20008008000 */
[----:B------:R0:W-:Y:S01]  /*1c40*/  UTMACMDFLUSH ;  /* 0x00000000000079b7 */ /* 0x0001e20000000000 */
[----:B------:R-:W-:-:S04]  /*1c50*/  DEPBAR.LE SB0, 0x0 ;  /* 0x000080000000791a */ /* 0x000fc80000000000 */
[----:B------:R-:W-:Y:S06]  /*1c60*/  BAR.SYNC.DEFER_BLOCKING 0x0 ;  /* 0x0000000000007b1d */ /* 0x000fec0000010000 */
[----:B-1----:R-:W-:Y:S05]  /*1c70*/  EXIT ;  /* 0x000000000000794d */ /* 0x002fea0003800000 */
.L_x_48:
[----:B------:R-:W1:Y:S02]  /*1c80*/  SYNCS.PHASECHK.TRANS64.TRYWAIT P0, [UR31+0x10000], R2 ;  /* 0x01000002ff0075a7 */ /* 0x000e64000800015f */
[----:B-1----:R-:W-:Y:S05]  /*1c90*/  @!P0 BRA `(.L_x_48) ;  /* 0xfffffffc00f88947 */ /* 0x002fea000383ffff */
[----:B------:R-:W-:Y:S05]  /*1ca0*/  BRA `(.L_x_50) ;  /* 0xfffffff800b47947 */ /* 0x000fea000383ffff */
.L_x_51:
[----:B------:R-:W-:-:S00]  /*1cb0*/  BRA `(.L_x_51) ;  /* 0xfffffffc00fc7947 */ /* 0x000fc0000383ffff */
[----:B------:R-:W-:-:S00]  /*1cc0*/  NOP ;  /* 0x0000000000007918 */ /* 0x000fc00000000000 */
        /* <DEDUP_REMOVED lines=11> */
.L_x_52:


//--------------------- .nv.shared.gluon_wgmma    --------------------------
	.section	.nv.shared.gluon_wgmma,"aw",@nobits
	.sectionflags	@""
	.align	16
	.zero		1024


//--------------------- .nv.shared.reserved.0     --------------------------
	.section	.nv.shared.reserved.0,"aw",@nobits
	.weak		__nv_reservedSMEM_offset_0_alias
	.size		__nv_reservedSMEM_offset_0_alias, 0, 0
	.other		__nv_reservedSMEM_offset_0_alias,@"STO_CUDA_RESERVED_SHARED STV_DEFAULT"
__nv_reservedSMEM_offset_0_alias:
	.zero		0


//--------------------- .nv.constant0.gluon_wgmma --------------------------
	.section	.nv.constant0.gluon_wgmma,"a",@progbits
	.sectionflags	@""
	.align	4
.nv.constant0.gluon_wgmma:
	.zero		608


//--------------------- SYMBOLS --------------------------

	.type		.nv.reservedSmem.offset0,@object
	.size		.nv.reservedSmem.offset0,0x4
